def matmul_kernel(
    a_ptr,
    b_ptr,
    c_ptr,
    M,
    N,
    K,
    stride_am,
    stride_ak,
    stride_bk,
    stride_bn,
    stride_cm,
    stride_cn,
    BLOCK_M: tl.constexpr,
    BLOCK_N: tl.constexpr,
    BLOCK_K: tl.constexpr,
    GROUP_M: tl.constexpr,
):
    pid = tl.program_id(axis=0)
    num_pid_m = tl.cdiv(M, BLOCK_M)
    num_pid_n = tl.cdiv(N, BLOCK_N)
    num_pid_in_group = GROUP_M * num_pid_n
    group_id = pid // num_pid_in_group
    first_pid_m = group_id * GROUP_M
    group_size_m = min(num_pid_m - first_pid_m, GROUP_M)
    pid_m = first_pid_m + ((pid % num_pid_in_group) % group_size_m)
    pid_n = (pid % num_pid_in_group) // group_size_m

    offs_am = (pid_m * BLOCK_M + tl.arange(0, BLOCK_M)) % M
    offs_bn = (pid_n * BLOCK_N + tl.arange(0, BLOCK_N)) % N
    offs_k = tl.arange(0, BLOCK_K)
    a_ptrs = a_ptr + offs_am[:, None] * stride_am + offs_k[None, :] * stride_ak
    b_ptrs = b_ptr + offs_k[:, None] * stride_bk + offs_bn[None, :] * stride_bn

    acc = tl.zeros((BLOCK_M, BLOCK_N), dtype=tl.float32)
    for kk in range(0, tl.cdiv(K, BLOCK_K)):
        a = tl.load(a_ptrs, mask=offs_k[None, :] < K - kk * BLOCK_K, other=0.0)
        b = tl.load(b_ptrs, mask=offs_k[:, None] < K - kk * BLOCK_K, other=0.0)
        acc = tl.dot(a, b, acc)
        a_ptrs += BLOCK_K * stride_ak
        b_ptrs += BLOCK_K * stride_bk

    c = acc.to(c_ptr.dtype.element_ty)
    offs_cm = pid_m * BLOCK_M + tl.arange(0, BLOCK_M)
    offs_cn = pid_n * BLOCK_N + tl.arange(0, BLOCK_N)
    c_ptrs = c_ptr + offs_cm[:, None] * stride_cm + offs_cn[None, :] * stride_cn
    mask = (offs_cm[:, None] < M) & (offs_cn[None, :] < N)
    tl.store(c_ptrs, c, mask=mask)

# config = {"BLOCK_K": 32, "BLOCK_M": 16, "BLOCK_N": 256, "GROUP_M": 8, "arch": "sm_100", "dtype": "fp8e4m3", "num_ctas": 1, "num_stages": 3, "num_warps": 4}
# arch = sm_100


// ===== COMPILED SASS (sm_100a) =====

	.target	sm_100a

	.elftype	@"ET_EXEC"


//--------------------- .note.nv.tkinfo           --------------------------
	.section	.note.nv.tkinfo,"",@"SHT_NOTE"
	.sectionflags	@"SHF_NOTE_NV_TKINFO"
	.tkinfo
        /*0018*/ 	.word	0x00000081
        /*0030*/ 	.string	""
        /*0030*/ 	.string	"ptxas-blackwell"
        /*0030*/ 	.string	"Cuda compilation tools, release 12.9, V12.9.86"
        /*0030*/ 	.string	"Build cuda_12.9.r12.9/compiler.36037853_0"
        /*0030*/ 	.string	"-v  -suppress-debug-info  -lineinfo  -arch sm_100a "



//--------------------- .note.nv.cuver            --------------------------
	.section	.note.nv.cuver,"",@"SHT_NOTE"
	.sectionflags	@"SHF_NOTE_NV_CUVER"
        /*0018*/ 	.short	0x0001
        /*001a*/ 	.short	0x0064
        /*001c*/ 	.short	0x0001
        /*001e*/ 	.short	0x0000
        /*0020*/ 	.short	0x0001
        /*0022*/ 	.short	0x0000


//--------------------- .nv.info                  --------------------------
	.section	.nv.info,"",@"SHT_CUDA_INFO"
	.align	4


	//----- nvinfo : EIATTR_REGCOUNT
	.align		4
        /*0000*/ 	.byte	0x04, 0x2f
        /*0002*/ 	.short	(.L_1 - .L_0)
	.align		4
.L_0:
        /*0004*/ 	.word	index@(matmul_kernel)
        /*0008*/ 	.word	0x000000c4


	//----- nvinfo : EIATTR_FRAME_SIZE
	.align		4
.L_1:
        /*000c*/ 	.byte	0x04, 0x11
        /*000e*/ 	.short	(.L_3 - .L_2)
	.align		4
.L_2:
        /*0010*/ 	.word	index@(matmul_kernel)
        /*0014*/ 	.word	0x00000000


	//----- nvinfo : EIATTR_MIN_STACK_SIZE
	.align		4
.L_3:
        /*0018*/ 	.byte	0x04, 0x12
        /*001a*/ 	.short	(.L_5 - .L_4)
	.align		4
.L_4:
        /*001c*/ 	.word	index@(matmul_kernel)
        /*0020*/ 	.word	0x00000000
.L_5:


//--------------------- .nv.info.matmul_kernel    --------------------------
	.section	.nv.info.matmul_kernel,"",@"SHT_CUDA_INFO"
	.sectionflags	@""
	.align	4


	//----- nvinfo : EIATTR_CUDA_API_VERSION
	.align		4
        /*0000*/ 	.byte	0x04, 0x37
        /*0002*/ 	.short	(.L_7 - .L_6)
.L_6:
        /*0004*/ 	.word	0x00000081


	//----- nvinfo : EIATTR_KPARAM_INFO
	.align		4
.L_7:
        /*0008*/ 	.byte	0x04, 0x17
        /*000a*/ 	.short	(.L_9 - .L_8)
.L_8:
        /*000c*/ 	.word	0x00000000
        /*0010*/ 	.short	0x000d
        /*0012*/ 	.short	0x0048
        /*0014*/ 	.byte	0x00, 0xf4, 0x21, 0x00


	//----- nvinfo : EIATTR_KPARAM_INFO
	.align		4
.L_9:
        /*0018*/ 	.byte	0x04, 0x17
        /*001a*/ 	.short	(.L_11 - .L_10)
.L_10:
        /*001c*/ 	.word	0x00000000
        /*0020*/ 	.short	0x000c
        /*0022*/ 	.short	0x0040
        /*0024*/ 	.byte	0x00, 0xf4, 0x21, 0x00


	//----- nvinfo : EIATTR_KPARAM_INFO
	.align		4
.L_11:
        /*0028*/ 	.byte	0x04, 0x17
        /*002a*/ 	.short	(.L_13 - .L_12)
.L_12:
        /*002c*/ 	.word	0x00000000
        /*0030*/ 	.short	0x000b
        /*0032*/ 	.short	0x0038
        /*0034*/ 	.byte	0x00, 0xf0, 0x11, 0x00


	//----- nvinfo : EIATTR_KPARAM_INFO
	.align		4
.L_13:
        /*0038*/ 	.byte	0x04, 0x17
        /*003a*/ 	.short	(.L_15 - .L_14)
.L_14:
        /*003c*/ 	.word	0x00000000
        /*0040*/ 	.short	0x000a
        /*0042*/ 	.short	0x0034
        /*0044*/ 	.byte	0x00, 0xf0, 0x11, 0x00


	//----- nvinfo : EIATTR_KPARAM_INFO
	.align		4
.L_15:
        /*0048*/ 	.byte	0x04, 0x17
        /*004a*/ 	.short	(.L_17 - .L_16)
.L_16:
        /*004c*/ 	.word	0x00000000
        /*0050*/ 	.short	0x0009
        /*0052*/ 	.short	0x0030
        /*0054*/ 	.byte	0x00, 0xf0, 0x11, 0x00


	//----- nvinfo : EIATTR_KPARAM_INFO
	.align		4
.L_17:
        /*0058*/ 	.byte	0x04, 0x17
        /*005a*/ 	.short	(.L_19 - .L_18)
.L_18:
        /*005c*/ 	.word	0x00000000
        /*0060*/ 	.short	0x0008
        /*0062*/ 	.short	0x002c
        /*0064*/ 	.byte	0x00, 0xf0, 0x11, 0x00


	//----- nvinfo : EIATTR_KPARAM_INFO
	.align		4
.L_19:
        /*0068*/ 	.byte	0x04, 0x17
        /*006a*/ 	.short	(.L_21 - .L_20)
.L_20:
        /*006c*/ 	.word	0x00000000
        /*0070*/ 	.short	0x0007
        /*0072*/ 	.short	0x0028
        /*0074*/ 	.byte	0x00, 0xf0, 0x11, 0x00


	//----- nvinfo : EIATTR_KPARAM_INFO
	.align		4
.L_21:
        /*0078*/ 	.byte	0x04, 0x17
        /*007a*/ 	.short	(.L_23 - .L_22)
.L_22:
        /*007c*/ 	.word	0x00000000
        /*0080*/ 	.short	0x0006
        /*0082*/ 	.short	0x0024
        /*0084*/ 	.byte	0x00, 0xf0, 0x11, 0x00


	//----- nvinfo : EIATTR_KPARAM_INFO
	.align		4
.L_23:
        /*0088*/ 	.byte	0x04, 0x17
        /*008a*/ 	.short	(.L_25 - .L_24)
.L_24:
        /*008c*/ 	.word	0x00000000
        /*0090*/ 	.short	0x0005
        /*0092*/ 	.short	0x0020
        /*0094*/ 	.byte	0x00, 0xf0, 0x11, 0x00


	//----- nvinfo : EIATTR_KPARAM_INFO
	.align		4
.L_25:
        /*0098*/ 	.byte	0x04, 0x17
        /*009a*/ 	.short	(.L_27 - .L_26)
.L_26:
        /*009c*/ 	.word	0x00000000
        /*00a0*/ 	.short	0x0004
        /*00a2*/ 	.short	0x001c
        /*00a4*/ 	.byte	0x00, 0xf0, 0x11, 0x00


	//----- nvinfo : EIATTR_KPARAM_INFO
	.align		4
.L_27:
        /*00a8*/ 	.byte	0x04, 0x17
        /*00aa*/ 	.short	(.L_29 - .L_28)
.L_28:
        /*00ac*/ 	.word	0x00000000
        /*00b0*/ 	.short	0x0003
        /*00b2*/ 	.short	0x0018
        /*00b4*/ 	.byte	0x00, 0xf0, 0x11, 0x00


	//----- nvinfo : EIATTR_KPARAM_INFO
	.align		4
.L_29:
        /*00b8*/ 	.byte	0x04, 0x17
        /*00ba*/ 	.short	(.L_31 - .L_30)
.L_30:
        /*00bc*/ 	.word	0x00000000
        /*00c0*/ 	.short	0x0002
        /*00c2*/ 	.short	0x0010
        /*00c4*/ 	.byte	0x00, 0xf4, 0x21, 0x00


	//----- nvinfo : EIATTR_KPARAM_INFO
	.align		4
.L_31:
        /*00c8*/ 	.byte	0x04, 0x17
        /*00ca*/ 	.short	(.L_33 - .L_32)
.L_32:
        /*00cc*/ 	.word	0x00000000
        /*00d0*/ 	.short	0x0001
        /*00d2*/ 	.short	0x0008
        /*00d4*/ 	.byte	0x00, 0xf4, 0x21, 0x00


	//----- nvinfo : EIATTR_KPARAM_INFO
	.align		4
.L_33:
        /*00d8*/ 	.byte	0x04, 0x17
        /*00da*/ 	.short	(.L_35 - .L_34)
.L_34:
        /*00dc*/ 	.word	0x00000000
        /*00e0*/ 	.short	0x0000
        /*00e2*/ 	.short	0x0000
        /*00e4*/ 	.byte	0x00, 0xf4, 0x21, 0x00


	//----- nvinfo : EIATTR_SPARSE_MMA_MASK
	.align		4
.L_35:
        /*00e8*/ 	.byte	0x03, 0x50
        /*00ea*/ 	.short	0x0000


	//----- nvinfo : EIATTR_MAXREG_COUNT
	.align		4
        /*00ec*/ 	.byte	0x03, 0x1b
        /*00ee*/ 	.short	0x00ff


	//----- nvinfo : EIATTR_NUM_BARRIERS
	.align		4
        /*00f0*/ 	.byte	0x02, 0x4c
        /*00f2*/ 	.byte	0x01
	.zero		1


	//----- nvinfo : EIATTR_VRC_CTA_INIT_COUNT
	.align		4
        /*00f4*/ 	.byte	0x02, 0x4a
	.zero		1
	.zero		1


	//----- nvinfo : EIATTR_EXIT_INSTR_OFFSETS
	.align		4
        /*00f8*/ 	.byte	0x04, 0x1c
        /*00fa*/ 	.short	(.L_37 - .L_36)


	//   ....[0]....
.L_36:
        /*00fc*/ 	.word	0x00008ed0


	//   ....[1]....
        /*0100*/ 	.word	0x00008ef0


	//----- nvinfo : EIATTR_REQNTID
	.align		4
.L_37:
        /*0104*/ 	.byte	0x04, 0x10
        /*0106*/ 	.short	(.L_39 - .L_38)
.L_38:
        /*0108*/ 	.word	0x00000080
        /*010c*/ 	.word	0x00000001
        /*0110*/ 	.word	0x00000001


	//----- nvinfo : EIATTR_CBANK_PARAM_SIZE
	.align		4
.L_39:
        /*0114*/ 	.byte	0x03, 0x19
        /*0116*/ 	.short	0x0050


	//----- nvinfo : EIATTR_PARAM_CBANK
	.align		4
        /*0118*/ 	.byte	0x04, 0x0a
        /*011a*/ 	.short	(.L_41 - .L_40)
	.align		4
.L_40:
        /*011c*/ 	.word	index@(.nv.constant0.matmul_kernel)
        /*0120*/ 	.short	0x0380
        /*0122*/ 	.short	0x0050


	//----- nvinfo : EIATTR_SW_WAR
	.align		4
.L_41:
        /*0124*/ 	.byte	0x04, 0x36
        /*0126*/ 	.short	(.L_43 - .L_42)
.L_42:
        /*0128*/ 	.word	0x00000008
.L_43:


//--------------------- .nv.compat                --------------------------
	.section	.nv.compat,"",@"SHT_CUDA_COMPAT_INFO"
	.align	4
        /*0000*/ 	.byte	0x02, 0x02, 0x02, 0x00, 0x02, 0x05, 0x05, 0x00, 0x02, 0x03, 0x00, 0x00, 0x02, 0x06, 0x01, 0x00


//--------------------- .nv.callgraph             --------------------------
	.section	.nv.callgraph,"",@"SHT_CUDA_CALLGRAPH"
	.align	4
	.sectionentsize	8
	.align		4
        /*0000*/ 	.word	0x00000000
	.align		4
        /*0004*/ 	.word	0xffffffff
	.align		4
        /*0008*/ 	.word	0x00000000
	.align		4
        /*000c*/ 	.word	0xfffffffe
	.align		4
        /*0010*/ 	.word	0x00000000
	.align		4
        /*0014*/ 	.word	0xfffffffd
	.align		4
        /*0018*/ 	.word	0x00000000
	.align		4
        /*001c*/ 	.word	0xfffffffc


//--------------------- .text.matmul_kernel       --------------------------
	.section	.text.matmul_kernel,"ax",@progbits
	.align	128
        .global         matmul_kernel
        .type           matmul_kernel,@function
        .size           matmul_kernel,(.L_x_4 - matmul_kernel)
        .other          matmul_kernel,@"STO_CUDA_ENTRY STV_DEFAULT"
matmul_kernel:
.text.matmul_kernel:
[----:B------:R-:W0:Y:S08]  /*0000*/  LDC R1, c[0x0][0x37c] ;  /* 0x0000df00ff017b82 */ /* 0x000e300000000800 */
[----:B------:R-:W1:Y:S01]  /*0010*/  LDC.64 R52, c[0x0][0x398] ;  /* 0x0000e600ff347b82 */ /* 0x000e620000000a00 */
[----:B------:R-:W2:Y:S01]  /*0020*/  S2R R5, SR_CTAID.X ;  /* 0x0000000000057919 */ /* 0x000ea20000002500 */
[----:B------:R-:W3:Y:S01]  /*0030*/  LDCU UR4, c[0x0][0x3a0] ;  /* 0x00007400ff0477ac */ /* 0x000ee20008000800 */
[----:B------:R-:W4:Y:S01]  /*0040*/  S2R R24, SR_TID.X ;  /* 0x0000000000187919 */ /* 0x000f220000002100 */
[----:B------:R-:W0:Y:S01]  /*0050*/  LDCU.64 UR6, c[0x0][0x358] ;  /* 0x00006b00ff0677ac */ /* 0x000e220008000a00 */
[----:B------:R-:W0:Y:S01]  /*0060*/  LDCU UR12, c[0x0][0x3a0] ;  /* 0x00007400ff0c77ac */ /* 0x000e220008000800 */
[----:B---3--:R-:W-:Y:S01]  /*0070*/  UIADD3 UR4, UPT, UPT, UR4, 0x1f, URZ ;  /* 0x0000001f04047890 */ /* 0x008fe2000fffe0ff */
[----:B-1----:R-:W-:-:S03]  /*0080*/  VIADD R0, R53, 0xff ;  /* 0x000000ff35007836 */ /* 0x002fc60000000000 */
[----:B------:R-:W-:Y:S02]  /*0090*/  UISETP.GT.AND UP0, UPT, UR4, 0x1f, UPT ;  /* 0x0000001f0400788c */ /* 0x000fe4000bf04270 */
[----:B------:R-:W-:-:S04]  /*00a0*/  SHF.R.S32.HI R3, RZ, 0x1f, R0 ;  /* 0x0000001fff037819 */ /* 0x000fc80000011400 */
[----:B------:R-:W-:Y:S02]  /*00b0*/  LEA.HI R3, R3, R0, RZ, 0x8 ;  /* 0x0000000003037211 */ /* 0x000fe400078f40ff */
[----:B--2---:R-:W-:Y:S02]  /*00c0*/  IABS R8, R5 ;  /* 0x0000000500087213 */ /* 0x004fe40000000000 */
[----:B------:R-:W-:Y:S02]  /*00d0*/  SHF.R.S32.HI R3, RZ, 0x8, R3 ;  /* 0x00000008ff037819 */ /* 0x000fe40000011403 */
[----:B----4-:R-:W-:Y:S02]  /*00e0*/  SHF.R.U32.HI R132, RZ, 0x4, R24 ;  /* 0x00000004ff847819 */ /* 0x010fe40000011618 */
[----:B------:R-:W-:Y:S01]  /*00f0*/  LOP3.LUT R107, R24, 0xf, RZ, 0xc0, !PT ;  /* 0x0000000f186b7812 */ /* 0x000fe200078ec0ff */
[----:B------:R-:W-:Y:S01]  /*0100*/  IMAD.SHL.U32 R4, R3, 0x8, RZ ;  /* 0x0000000803047824 */ /* 0x000fe200078e00ff */
[----:B------:R-:W-:-:S02]  /*0110*/  SGXT.U32 R132, R132, 0x3 ;  /* 0x000000038484781a */ /* 0x000fc40000000000 */
[C---:B------:R-:W-:Y:S02]  /*0120*/  LOP3.LUT R123, R24.reuse, 0x60, RZ, 0xc0, !PT ;  /* 0x00000060187b7812 */ /* 0x040fe400078ec0ff */
[-C--:B------:R-:W-:Y:S02]  /*0130*/  IABS R7, R4.reuse ;  /* 0x0000000400077213 */ /* 0x080fe40000000000 */
[----:B------:R-:W-:Y:S02]  /*0140*/  IABS R10, R4 ;  /* 0x00000004000a7213 */ /* 0x000fe40000000000 */
[----:B------:R-:W1:Y:S01]  /*0150*/  I2F.RP R0, R7 ;  /* 0x0000000700007306 */ /* 0x000e620000209400 */
[----:B------:R-:W-:Y:S02]  /*0160*/  LOP3.LUT R125, R24, 0x1f, RZ, 0xc0, !PT ;  /* 0x0000001f187d7812 */ /* 0x000fe400078ec0ff */
[C---:B------:R-:W-:Y:S02]  /*0170*/  LOP3.LUT R126, R132.reuse, 0x8, RZ, 0xfc, !PT ;  /* 0x00000008847e7812 */ /* 0x040fe400078efcff */
[----:B------:R-:W-:-:S02]  /*0180*/  LOP3.LUT R128, R132, 0x10, RZ, 0xfc, !PT ;  /* 0x0000001084807812 */ /* 0x000fc400078efcff */
[----:B------:R-:W-:Y:S01]  /*0190*/  LOP3.LUT R130, R132, 0x18, RZ, 0xfc, !PT ;  /* 0x0000001884827812 */ /* 0x000fe200078efcff */
[----:B-1----:R-:W1:Y:S02]  /*01a0*/  MUFU.RCP R0, R0 ;  /* 0x0000000000007308 */ /* 0x002e640000001000 */
[----:B-1----:R-:W-:Y:S02]  /*01b0*/  VIADD R2, R0, 0xffffffe ;  /* 0x0ffffffe00027836 */ /* 0x002fe40000000000 */
[----:B------:R-:W-:-:S04]  /*01c0*/  IMAD.MOV R0, RZ, RZ, -R10 ;  /* 0x000000ffff007224 */ /* 0x000fc800078e0a0a */
[----:B------:R1:W2:Y:S02]  /*01d0*/  F2I.FTZ.U32.TRUNC.NTZ R3, R2 ;  /* 0x0000000200037305 */ /* 0x0002a4000021f000 */
[----:B-1----:R-:W-:Y:S02]  /*01e0*/  IMAD.MOV.U32 R2, RZ, RZ, RZ ;  /* 0x000000ffff027224 */ /* 0x002fe400078e00ff */
[----:B--2---:R-:W-:-:S04]  /*01f0*/  IMAD.MOV R6, RZ, RZ, -R3 ;  /* 0x000000ffff067224 */ /* 0x004fc800078e0a03 */
[----:B------:R-:W-:Y:S02]  /*0200*/  IMAD R9, R6, R7, RZ ;  /* 0x0000000706097224 */ /* 0x000fe400078e02ff */
[----:B------:R-:W-:Y:S02]  /*0210*/  IMAD.MOV.U32 R6, RZ, RZ, R8 ;  /* 0x000000ffff067224 */ /* 0x000fe400078e0008 */
[----:B------:R-:W-:-:S06]  /*0220*/  IMAD.HI.U32 R3, R3, R9, R2 ;  /* 0x0000000903037227 */ /* 0x000fcc00078e0002 */
[----:B------:R-:W-:-:S04]  /*0230*/  IMAD.HI.U32 R3, R3, R6, RZ ;  /* 0x0000000603037227 */ /* 0x000fc800078e00ff */
[----:B------:R-:W-:-:S05]  /*0240*/  IMAD R0, R3, R0, R6 ;  /* 0x0000000003007224 */ /* 0x000fca00078e0206 */
[----:B------:R-:W-:-:S13]  /*0250*/  ISETP.GT.U32.AND P1, PT, R7, R0, PT ;  /* 0x000000000700720c */ /* 0x000fda0003f24070 */
[----:B------:R-:W-:Y:S02]  /*0260*/  @!P1 IMAD.IADD R0, R0, 0x1, -R7 ;  /* 0x0000000100009824 */ /* 0x000fe400078e0a07 */
[----:B------:R-:W-:Y:S01]  /*0270*/  @!P1 VIADD R3, R3, 0x1 ;  /* 0x0000000103039836 */ /* 0x000fe20000000000 */
[----:B------:R-:W-:Y:S02]  /*0280*/  ISETP.NE.AND P1, PT, R4, RZ, PT ;  /* 0x000000ff0400720c */ /* 0x000fe40003f25270 */
[----:B------:R-:W-:Y:S02]  /*0290*/  ISETP.GE.U32.AND P0, PT, R0, R7, PT ;  /* 0x000000070000720c */ /* 0x000fe40003f06070 */
[----:B------:R-:W-:-:S04]  /*02a0*/  LOP3.LUT R0, R5, R4, RZ, 0x3c, !PT ;  /* 0x0000000405007212 */ /* 0x000fc800078e3cff */
[----:B------:R-:W-:Y:S01]  /*02b0*/  ISETP.GE.AND P2, PT, R0, RZ, PT ;  /* 0x000000ff0000720c */ /* 0x000fe20003f46270 */
[----:B------:R-:W-:-:S06]  /*02c0*/  VIADD R0, R52, 0xf ;  /* 0x0000000f34007836 */ /* 0x000fcc0000000000 */
[----:B------:R-:W-:-:S04]  /*02d0*/  @P0 VIADD R3, R3, 0x1 ;  /* 0x0000000103030836 */ /* 0x000fc80000000000 */
[----:B------:R-:W-:Y:S01]  /*02e0*/  IMAD.MOV.U32 R2, RZ, RZ, R3 ;  /* 0x000000ffff027224 */ /* 0x000fe200078e0003 */
[----:B------:R-:W-:-:S03]  /*02f0*/  SHF.R.S32.HI R3, RZ, 0x1f, R0 ;  /* 0x0000001fff037819 */ /* 0x000fc60000011400 */
[----:B------:R-:W-:Y:S01]  /*0300*/  @!P2 IMAD.MOV R2, RZ, RZ, -R2 ;  /* 0x000000ffff02a224 */ /* 0x000fe200078e0a02 */
[----:B------:R-:W-:Y:S02]  /*0310*/  @!P1 LOP3.LUT R2, RZ, R4, RZ, 0x33, !PT ;  /* 0x00000004ff029212 */ /* 0x000fe400078e33ff */
[----:B------:R-:W-:-:S03]  /*0320*/  LEA.HI R3, R3, R0, RZ, 0x4 ;  /* 0x0000000003037211 */ /* 0x000fc600078f20ff */
[----:B------:R-:W-:Y:S02]  /*0330*/  IMAD.SHL.U32 R6, R2, 0x8, RZ ;  /* 0x0000000802067824 */ /* 0x000fe400078e00ff */
[----:B------:R-:W-:-:S03]  /*0340*/  IMAD.MOV R2, RZ, RZ, -R2 ;  /* 0x000000ffff027224 */ /* 0x000fc600078e0a02 */
[----:B------:R-:W-:Y:S01]  /*0350*/  LEA.HI.SX32 R3, R3, -R6, 0x1c ;  /* 0x8000000603037211 */ /* 0x000fe200078fe2ff */
[----:B------:R-:W-:-:S03]  /*0360*/  IMAD R4, R4, R2, R5 ;  /* 0x0000000204047224 */ /* 0x000fc600078e0205 */
[----:B------:R-:W-:Y:S02]  /*0370*/  VIMNMX R11, PT, PT, R3, 0x8, PT ;  /* 0x00000008030b7848 */ /* 0x000fe40003fe0100 */
[----:B------:R-:W-:Y:S02]  /*0380*/  IABS R9, R4 ;  /* 0x0000000400097213 */ /* 0x000fe40000000000 */
[----:B------:R-:W-:-:S04]  /*0390*/  IABS R7, R11 ;  /* 0x0000000b00077213 */ /* 0x000fc80000000000 */
[----:B------:R-:W1:Y:S08]  /*03a0*/  I2F.RP R0, R7 ;  /* 0x0000000700007306 */ /* 0x000e700000209400 */
[----:B-1----:R-:W1:Y:S02]  /*03b0*/  MUFU.RCP R0, R0 ;  /* 0x0000000000007308 */ /* 0x002e640000001000 */
[----:B-1----:R-:W-:-:S06]  /*03c0*/  VIADD R3, R0, 0xffffffe ;  /* 0x0ffffffe00037836 */ /* 0x002fcc0000000000 */
[----:B------:R-:W1:Y:S02]  /*03d0*/  F2I.FTZ.U32.TRUNC.NTZ R3, R3 ;  /* 0x0000000300037305 */ /* 0x000e64000021f000 */
[----:B-1----:R-:W-:-:S04]  /*03e0*/  IMAD.MOV R8, RZ, RZ, -R3 ;  /* 0x000000ffff087224 */ /* 0x002fc800078e0a03 */
[----:B------:R-:W-:Y:S01]  /*03f0*/  IMAD.MOV.U32 R2, RZ, RZ, R8 ;  /* 0x000000ffff027224 */ /* 0x000fe200078e0008 */
[----:B------:R-:W-:-:S03]  /*0400*/  IABS R8, R11 ;  /* 0x0000000b00087213 */ /* 0x000fc60000000000 */
[----:B------:R-:W-:Y:S02]  /*0410*/  IMAD R5, R2, R7, RZ ;  /* 0x0000000702057224 */ /* 0x000fe400078e02ff */
[----:B------:R-:W-:Y:S02]  /*0420*/  IMAD.MOV.U32 R2, RZ, RZ, RZ ;  /* 0x000000ffff027224 */ /* 0x000fe400078e00ff */
[----:B------:R-:W-:Y:S02]  /*0430*/  IMAD.MOV R0, RZ, RZ, -R8 ;  /* 0x000000ffff007224 */ /* 0x000fe400078e0a08 */
        /* <DEDUP_REMOVED lines=9> */
[----:B------:R-:W-:-:S07]  /*04d0*/  ISETP.GE.AND P2, PT, R0, RZ, PT ;  /* 0x000000ff0000720c */ /* 0x000fce0003f46270 */
[----:B------:R-:W-:-:S06]  /*04e0*/  @P0 VIADD R2, R2, 0x1 ;  /* 0x0000000102020836 */ /* 0x000fcc0000000000 */
[----:B------:R-:W-:Y:S01]  /*04f0*/  @!P2 IMAD.MOV R2, RZ, RZ, -R2 ;  /* 0x000000ffff02a224 */ /* 0x000fe200078e0a02 */
[----:B------:R-:W-:-:S05]  /*0500*/  @!P1 LOP3.LUT R2, RZ, R11, RZ, 0x33, !PT ;  /* 0x0000000bff029212 */ /* 0x000fca00078e33ff */
[----:B------:R-:W-:Y:S02]  /*0510*/  IMAD.MOV R0, RZ, RZ, -R2 ;  /* 0x000000ffff007224 */ /* 0x000fe400078e0a02 */
[----:B------:R-:W-:Y:S02]  /*0520*/  IMAD.SHL.U32 R106, R2, 0x100, RZ ;  /* 0x00000100026a7824 */ /* 0x000fe400078e00ff */
[----:B------:R-:W-:-:S04]  /*0530*/  IMAD R0, R11, R0, R4 ;  /* 0x000000000b007224 */ /* 0x000fc800078e0204 */
[----:B------:R-:W-:-:S04]  /*0540*/  IMAD.IADD R0, R6, 0x1, R0 ;  /* 0x0000000106007824 */ /* 0x000fc800078e0200 */
[----:B------:R-:W-:Y:S01]  /*0550*/  IMAD R107, R0, 0x10, R107 ;  /* 0x00000010006b7824 */ /* 0x000fe200078e026b */
[----:B0-----:R-:W-:Y:S06]  /*0560*/  BRA.U UP0, `(.L_x_0) ;  /* 0x0000000100507547 */ /* 0x001fec000b800000 */
[----:B------:R-:W-:Y:S01]  /*0570*/  IMAD.SHL.U32 R24, R24, 0x20, RZ ;  /* 0x0000002018187824 */ /* 0x000fe200078e00ff */
[----:B------:R-:W-:Y:S01]  /*0580*/  CS2R R64, SRZ ;  /* 0x0000000000407805 */ /* 0x000fe2000001ff00 */
[----:B------:R-:W-:Y:S01]  /*0590*/  IMAD.SHL.U32 R123, R123, 0x8, RZ ;  /* 0x000000087b7b7824 */ /* 0x000fe200078e00ff */
[----:B------:R-:W-:Y:S02]  /*05a0*/  CS2R R66, SRZ ;  /* 0x0000000000427805 */ /* 0x000fe4000001ff00 */
[----:B------:R-:W-:Y:S02]  /*05b0*/  CS2R R60, SRZ ;  /* 0x00000000003c7805 */ /* 0x000fe4000001ff00 */
[----:B------:R-:W-:Y:S02]  /*05c0*/  CS2R R62, SRZ ;  /* 0x00000000003e7805 */ /* 0x000fe4000001ff00 */
[----:B------:R-:W-:Y:S02]  /*05d0*/  CS2R R56, SRZ ;  /* 0x0000000000387805 */ /* 0x000fe4000001ff00 */
[----:B------:R-:W-:-:S02]  /*05e0*/  CS2R R58, SRZ ;  /* 0x00000000003a7805 */ /* 0x000fc4000001ff00 */
[----:B------:R-:W-:Y:S02]  /*05f0*/  CS2R R52, SRZ ;  /* 0x0000000000347805 */ /* 0x000fe4000001ff00 */
        /* <DEDUP_REMOVED lines=9> */
[----:B------:R-:W-:Y:S01]  /*0690*/  LOP3.LUT R124, R24, 0x60, RZ, 0xc0, !PT ;  /* 0x00000060187c7812 */ /* 0x000fe200078ec0ff */
[----:B------:R-:W-:Y:S06]  /*06a0*/  BRA `(.L_x_1) ;  /* 0x0000007000a07947 */ /* 0x000fec0003800000 */
.L_x_0:
[----:B------:R-:W-:Y:S01]  /*06b0*/  IABS R0, R53 ;  /* 0x0000003500007213 */ /* 0x000fe20000000000 */
[----:B------:R-:W0:Y:S01]  /*06c0*/  LDCU UR18, c[0x0][0x3a4] ;  /* 0x00007480ff1277ac */ /* 0x000e220008000800 */
[----:B------:R-:W-:Y:S01]  /*06d0*/  LEA.HI R2, R123, R106, RZ, 0x1b ;  /* 0x0000006a7b027211 */ /* 0x000fe200078fd8ff */
[----:B------:R-:W-:Y:S01]  /*06e0*/  IMAD.SHL.U32 R24, R24, 0x20, RZ ;  /* 0x0000002018187824 */ /* 0x000fe200078e00ff */
[----:B------:R-:W1:Y:S01]  /*06f0*/  I2F.RP R3, R0 ;  /* 0x0000000000037306 */ /* 0x000e620000209400 */
[----:B------:R-:W-:Y:S01]  /*0700*/  IABS R89, R107 ;  /* 0x0000006b00597213 */ /* 0x000fe20000000000 */
[----:B------:R-:W2:Y:S01]  /*0710*/  LDCU UR5, c[0x0][0x3b0] ;  /* 0x00007600ff0577ac */ /* 0x000ea20008000800 */
[----:B------:R-:W-:Y:S01]  /*0720*/  VIADD R6, R2, 0xfc ;  /* 0x000000fc02067836 */ /* 0x000fe20000000000 */
[----:B------:R-:W-:Y:S01]  /*0730*/  LOP3.LUT R124, R24, 0x60, RZ, 0xc0, !PT ;  /* 0x00000060187c7812 */ /* 0x000fe200078ec0ff */
[C---:B------:R-:W-:Y:S01]  /*0740*/  VIADD R7, R2.reuse, 0xf8 ;  /* 0x000000f802077836 */ /* 0x040fe20000000000 */
[----:B------:R-:W3:Y:S01]  /*0750*/  LDCU.128 UR8, c[0x0][0x380] ;  /* 0x00007000ff0877ac */ /* 0x000ee20008000c00 */
[C---:B------:R-:W-:Y:S01]  /*0760*/  VIADD R8, R2.reuse, 0xf4 ;  /* 0x000000f402087836 */ /* 0x040fe20000000000 */
[----:B------:R-:W-:Y:S01]  /*0770*/  IABS R10, R6 ;  /* 0x00000006000a7213 */ /* 0x000fe20000000000 */
[C---:B------:R-:W-:Y:S01]  /*0780*/  VIADD R15, R2.reuse, 0xf0 ;  /* 0x000000f0020f7836 */ /* 0x040fe20000000000 */
[----:B------:R-:W-:Y:S01]  /*0790*/  IABS R12, R7 ;  /* 0x00000007000c7213 */ /* 0x000fe20000000000 */
[C---:B------:R-:W-:Y:S01]  /*07a0*/  VIADD R16, R2.reuse, 0xec ;  /* 0x000000ec02107836 */ /* 0x040fe20000000000 */
[----:B------:R-:W-:Y:S01]  /*07b0*/  IABS R13, R8 ;  /* 0x00000008000d7213 */ /* 0x000fe20000000000 */
[----:B------:R-:W-:Y:S01]  /*07c0*/  VIADD R19, R2, 0xd8 ;  /* 0x000000d802137836 */ /* 0x000fe20000000000 */
[----:B------:R-:W-:Y:S01]  /*07d0*/  ISETP.GE.AND P2, PT, R6, RZ, PT ;  /* 0x000000ff0600720c */ /* 0x000fe20003f46270 */
[----:B-1----:R-:W1:Y:S01]  /*07e0*/  MUFU.RCP R3, R3 ;  /* 0x0000000300037308 */ /* 0x002e620000001000 */
[----:B------:R-:W-:Y:S01]  /*07f0*/  IABS R14, R16 ;  /* 0x00000010000e7213 */ /* 0x000fe20000000000 */
[----:B------:R-:W-:Y:S01]  /*0800*/  VIADD R21, R2, 0xd0 ;  /* 0x000000d002157836 */ /* 0x000fe20000000000 */
[----:B------:R-:W-:Y:S01]  /*0810*/  ISETP.GE.AND P4, PT, R8, RZ, PT ;  /* 0x000000ff0800720c */ /* 0x000fe20003f86270 */
[C---:B------:R-:W-:Y:S01]  /*0820*/  VIADD R22, R2.reuse, 0xcc ;  /* 0x000000cc02167836 */ /* 0x040fe20000000000 */
[----:B------:R-:W-:Y:S01]  /*0830*/  IABS R18, R19 ;  /* 0x0000001300127213 */ /* 0x000fe20000000000 */
[C---:B------:R-:W-:Y:S01]  /*0840*/  VIADD R23, R2.reuse, 0xc8 ;  /* 0x000000c802177836 */ /* 0x040fe20000000000 */
[----:B------:R-:W4:Y:S01]  /*0850*/  LDCU UR73, c[0x0][0x3a8] ;  /* 0x00007500ff4977ac */ /* 0x000f220008000800 */
[----:B------:R-:W-:-:S02]  /*0860*/  VIADD R25, R2, 0xc4 ;  /* 0x000000c402197836 */ /* 0x000fc40000000000 */
[C---:B------:R-:W-:Y:S01]  /*0870*/  VIADD R28, R2.reuse, 0xb8 ;  /* 0x000000b8021c7836 */ /* 0x040fe20000000000 */
[----:B------:R-:W-:Y:S01]  /*0880*/  IABS R20, R23 ;  /* 0x0000001700147213 */ /* 0x000fe20000000000 */
[C---:B------:R-:W-:Y:S01]  /*0890*/  VIADD R29, R2.reuse, 0xb4 ;  /* 0x000000b4021d7836 */ /* 0x040fe20000000000 */
[----:B------:R-:W5:Y:S01]  /*08a0*/  LDCU UR74, c[0x0][0x3ac] ;  /* 0x00007580ff4a77ac */ /* 0x000f620008000800 */
[C---:B------:R-:W-:Y:S01]  /*08b0*/  VIADD R30, R2.reuse, 0xb0 ;  /* 0x000000b0021e7836 */ /* 0x040fe20000000000 */
[----:B------:R-:W-:Y:S01]  /*08c0*/  IABS R26, R28 ;  /* 0x0000001c001a7213 */ /* 0x000fe20000000000 */
[C---:B------:R-:W-:Y:S01]  /*08d0*/  VIADD R31, R2.reuse, 0xac ;  /* 0x000000ac021f7836 */ /* 0x040fe20000000000 */
[----:B------:R-:W-:Y:S01]  /*08e0*/  IABS R27, R29 ;  /* 0x0000001d001b7213 */ /* 0x000fe20000000000 */
[----:B-1----:R-:W-:Y:S02]  /*08f0*/  VIADD R4, R3, 0xffffffe ;  /* 0x0ffffffe03047836 */ /* 0x002fe40000000000 */
[----:B------:R-:W-:-:S02]  /*0900*/  VIADD R32, R2, 0xa8 ;  /* 0x000000a802207836 */ /* 0x000fc40000000000 */
[----:B------:R1:W0:Y:S01]  /*0910*/  F2I.FTZ.U32.TRUNC.NTZ R5, R4 ;  /* 0x0000000400057305 */ /* 0x000222000021f000 */
[C---:B------:R-:W-:Y:S02]  /*0920*/  VIADD R33, R2.reuse, 0xa4 ;  /* 0x000000a402217836 */ /* 0x040fe40000000000 */
[C---:B------:R-:W-:Y:S01]  /*0930*/  VIADD R34, R2.reuse, 0xa0 ;  /* 0x000000a002227836 */ /* 0x040fe20000000000 */
[----:B----4-:R-:W-:Y:S01]  /*0940*/  USHF.L.U32 UR75, UR73, 0x5, URZ ;  /* 0x00000005494b7899 */ /* 0x010fe200080006ff */
[C---:B------:R-:W-:Y:S02]  /*0950*/  VIADD R38, R2.reuse, 0x8c ;  /* 0x0000008c02267836 */ /* 0x040fe40000000000 */
[C---:B------:R-:W-:Y:S02]  /*0960*/  VIADD R39, R2.reuse, 0x88 ;  /* 0x0000008802277836 */ /* 0x040fe40000000000 */
[----:B-1----:R-:W-:Y:S01]  /*0970*/  IMAD.MOV.U32 R4, RZ, RZ, RZ ;  /* 0x000000ffff047224 */ /* 0x002fe200078e00ff */
[----:B------:R-:W-:Y:S01]  /*0980*/  IABS R35, R38 ;  /* 0x0000002600237213 */ /* 0x000fe20000000000 */
[C---:B------:R-:W-:Y:S01]  /*0990*/  VIADD R41, R2.reuse, 0x84 ;  /* 0x0000008402297836 */ /* 0x040fe20000000000 */
[----:B------:R-:W-:Y:S01]  /*09a0*/  IABS R37, R39 ;  /* 0x0000002700257213 */ /* 0x000fe20000000000 */
[----:B------:R-:W-:Y:S01]  /*09b0*/  VIADD R42, R2, 0x80 ;  /* 0x00000080022a7836 */ /* 0x000fe20000000000 */
[----:B-----5:R-:W-:Y:S01]  /*09c0*/  USHF.L.U32 UR76, UR74, 0x5, URZ ;  /* 0x000000054a4c7899 */ /* 0x020fe200080006ff */
[----:B0-----:R-:W-:-:S02]  /*09d0*/  IMAD.MOV R9, RZ, RZ, -R5 ;  /* 0x000000ffff097224 */ /* 0x001fc400078e0a05 */
[C---:B------:R-:W-:Y:S02]  /*09e0*/  VIADD R43, R2.reuse, 0x7c ;  /* 0x0000007c022b7836 */ /* 0x040fe40000000000 */
[----:B------:R-:W-:Y:S02]  /*09f0*/  IMAD R9, R9, R0, RZ ;  /* 0x0000000009097224 */ /* 0x000fe400078e02ff */
[----:B------:R-:W-:Y:S02]  /*0a00*/  VIADD R44, R2, 0x78 ;  /* 0x00000078022c7836 */ /* 0x000fe40000000000 */
[----:B------:R-:W-:-:S03]  /*0a10*/  IMAD.HI.U32 R3, R5, R9, R4 ;  /* 0x0000000905037227 */ /* 0x000fc600078e0004 */
[----:B------:R-:W-:Y:S01]  /*0a20*/  IABS R40, R44 ;  /* 0x0000002c00287213 */ /* 0x000fe20000000000 */
[----:B------:R-:W-:Y:S02]  /*0a30*/  VIADD R47, R2, 0x70 ;  /* 0x00000070022f7836 */ /* 0x000fe40000000000 */
[----:B------:R-:W-:-:S04]  /*0a40*/  IMAD.HI.U32 R4, R3, R10, RZ ;  /* 0x0000000a03047227 */ /* 0x000fc800078e00ff */
[----:B------:R-:W-:-:S04]  /*0a50*/  IMAD.HI.U32 R5, R3, R12, RZ ;  /* 0x0000000c03057227 */ /* 0x000fc800078e00ff */
[----:B------:R-:W-:-:S04]  /*0a60*/  IMAD.HI.U32 R9, R3, R13, RZ ;  /* 0x0000000d03097227 */ /* 0x000fc800078e00ff */
[----:B------:R-:W-:Y:S02]  /*0a70*/  IMAD.MOV R11, RZ, RZ, -R4 ;  /* 0x000000ffff0b7224 */ /* 0x000fe400078e0a04 */
[----:B------:R-:W-:Y:S02]  /*0a80*/  IMAD.MOV R5, RZ, RZ, -R5 ;  /* 0x000000ffff057224 */ /* 0x000fe400078e0a05 */
[----:B------:R-:W-:Y:S02]  /*0a90*/  IMAD.MOV R9, RZ, RZ, -R9 ;  /* 0x000000ffff097224 */ /* 0x000fe400078e0a09 */
[C---:B------:R-:W-:Y:S02]  /*0aa0*/  IMAD R4, R0.reuse, R11, R10 ;  /* 0x0000000b00047224 */ /* 0x040fe400078e020a */
[C---:B------:R-:W-:Y:S01]  /*0ab0*/  IMAD R5, R0.reuse, R5, R12 ;  /* 0x0000000500057224 */ /* 0x040fe200078e020c */
[----:B------:R-:W-:Y:S01]  /*0ac0*/  IABS R12, R15 ;  /* 0x0000000f000c7213 */ /* 0x000fe20000000000 */
[C---:B------:R-:W-:Y:S01]  /*0ad0*/  IMAD R9, R0.reuse, R9, R13 ;  /* 0x0000000900097224 */ /* 0x040fe200078e020d */
[C---:B------:R-:W-:Y:S01]  /*0ae0*/  ISETP.GT.U32.AND P0, PT, R0.reuse, R4, PT ;  /* 0x000000040000720c */ /* 0x040fe20003f04070 */
[----:B------:R-:W-:Y:S01]  /*0af0*/  IMAD.HI.U32 R11, R3, R14, RZ ;  /* 0x0000000e030b7227 */ /* 0x000fe200078e00ff */
[----:B------:R-:W-:-:S02]  /*0b00*/  ISETP.GT.U32.AND P1, PT, R0, R5, PT ;  /* 0x000000050000720c */ /* 0x000fc40003f24070 */
[----:B------:R-:W-:Y:S01]  /*0b10*/  ISETP.GT.U32.AND P3, PT, R0, R9, PT ;  /* 0x000000090000720c */ /* 0x000fe20003f64070 */
[----:B------:R-:W-:-:S04]  /*0b20*/  IMAD.HI.U32 R10, R3, R12, RZ ;  /* 0x0000000c030a7227 */ /* 0x000fc800078e00ff */
[----:B------:R-:W-:Y:S02]  /*0b30*/  IMAD.MOV R13, RZ, RZ, -R10 ;  /* 0x000000ffff0d7224 */ /* 0x000fe400078e0a0a */
[----:B------:R-:W-:Y:S02]  /*0b40*/  IMAD.MOV R11, RZ, RZ, -R11 ;  /* 0x000000ffff0b7224 */ /* 0x000fe400078e0a0b */
[--C-:B------:R-:W-:Y:S02]  /*0b50*/  @!P0 IMAD.IADD R4, R4, 0x1, -R0.reuse ;  /* 0x0000000104048824 */ /* 0x100fe400078e0a00 */
[--C-:B------:R-:W-:Y:S01]  /*0b60*/  @!P1 IMAD.IADD R5, R5, 0x1, -R0.reuse ;  /* 0x0000000105059824 */ /* 0x100fe200078e0a00 */
[----:B------:R-:W-:Y:S01]  /*0b70*/  ISETP.GE.AND P1, PT, R7, RZ, PT ;  /* 0x000000ff0700720c */ /* 0x000fe20003f26270 */
[----:B------:R-:W-:Y:S01]  /*0b80*/  @!P3 IMAD.IADD R9, R9, 0x1, -R0 ;  /* 0x000000010909b824 */ /* 0x000fe200078e0a00 */
[C---:B------:R-:W-:Y:S01]  /*0b90*/  ISETP.GT.U32.AND P5, PT, R0.reuse, R4, PT ;  /* 0x000000040000720c */ /* 0x040fe20003fa4070 */
[C---:B------:R-:W-:Y:S01]  /*0ba0*/  IMAD R7, R0.reuse, R13, R12 ;  /* 0x0000000d00077224 */ /* 0x040fe200078e020c */
[----:B------:R-:W-:Y:S01]  /*0bb0*/  ISETP.GT.U32.AND P0, PT, R0, R5, PT ;  /* 0x000000050000720c */ /* 0x000fe20003f04070 */
[----:B------:R-:W-:Y:S01]  /*0bc0*/  VIADD R12, R2, 0xe8 ;  /* 0x000000e8020c7836 */ /* 0x000fe20000000000 */
[C---:B------:R-:W-:Y:S01]  /*0bd0*/  ISETP.GT.U32.AND P6, PT, R0.reuse, R9, PT ;  /* 0x000000090000720c */ /* 0x040fe20003fc4070 */
[C---:B------:R-:W-:Y:S01]  /*0be0*/  IMAD R11, R0.reuse, R11, R14 ;  /* 0x0000000b000b7224 */ /* 0x040fe200078e020e */
[----:B------:R-:W-:Y:S01]  /*0bf0*/  ISETP.GT.U32.AND P3, PT, R0, R7, PT ;  /* 0x000000070000720c */ /* 0x000fe20003f64070 */
[C---:B------:R-:W-:Y:S01]  /*0c00*/  VIADD R14, R2.reuse, 0xe4 ;  /* 0x000000e4020e7836 */ /* 0x040fe20000000000 */
[----:B------:R-:W-:Y:S01]  /*0c10*/  IABS R13, R12 ;  /* 0x0000000c000d7213 */ /* 0x000fe20000000000 */
[----:B------:R-:W-:-:S02]  /*0c20*/  VIADD R48, R2, 0x6c ;  /* 0x0000006c02307836 */ /* 0x000fc40000000000 */
[----:B------:R-:W-:Y:S01]  /*0c30*/  VIADD R49, R2, 0x68 ;  /* 0x0000006802317836 */ /* 0x000fe20000000000 */
[----:B------:R-:W-:Y:S01]  /*0c40*/  IABS R10, R14 ;  /* 0x0000000e000a7213 */ /* 0x000fe20000000000 */
[----:B------:R-:W-:-:S04]  /*0c50*/  IMAD.HI.U32 R6, R3, R13, RZ ;  /* 0x0000000d03067227 */ /* 0x000fc800078e00ff */
[----:B------:R-:W-:Y:S01]  /*0c60*/  @!P5 IMAD.IADD R4, R4, 0x1, -R0 ;  /* 0x000000010404d824 */ /* 0x000fe200078e0a00 */
[----:B------:R-:W-:Y:S01]  /*0c70*/  ISETP.GT.U32.AND P5, PT, R0, R11, PT ;  /* 0x0000000b0000720c */ /* 0x000fe20003fa4070 */
[----:B------:R-:W-:Y:S02]  /*0c80*/  IMAD.MOV R6, RZ, RZ, -R6 ;  /* 0x000000ffff067224 */ /* 0x000fe400078e0a06 */
[--C-:B------:R-:W-:Y:S01]  /*0c90*/  @!P6 IMAD.IADD R9, R9, 0x1, -R0.reuse ;  /* 0x000000010909e824 */ /* 0x100fe200078e0a00 */
[----:B------:R-:W-:Y:S01]  /*0ca0*/  ISETP.GE.AND P6, PT, R16, RZ, PT ;  /* 0x000000ff1000720c */ /* 0x000fe20003fc6270 */
[----:B------:R-:W-:Y:S02]  /*0cb0*/  IMAD R13, R0, R6, R13 ;  /* 0x00000006000d7224 */ /* 0x000fe400078e020d */
[----:B------:R-:W-:Y:S01]  /*0cc0*/  @!P3 IMAD.IADD R7, R7, 0x1, -R0 ;  /* 0x000000010707b824 */ /* 0x000fe200078e0a00 */
[----:B------:R-:W-:Y:S01]  /*0cd0*/  ISETP.GE.AND P3, PT, R12, RZ, PT ;  /* 0x000000ff0c00720c */ /* 0x000fe20003f66270 */
[----:B------:R-:W-:-:S02]  /*0ce0*/  IMAD.MOV.U32 R6, RZ, RZ, R9 ;  /* 0x000000ffff067224 */ /* 0x000fc400078e0009 */
[----:B------:R-:W-:Y:S01]  /*0cf0*/  @!P2 IMAD.MOV R4, RZ, RZ, -R4 ;  /* 0x000000ffff04a224 */ /* 0x000fe200078e0a04 */
[C---:B------:R-:W-:Y:S01]  /*0d00*/  ISETP.GT.U32.AND P2, PT, R0.reuse, R7, PT ;  /* 0x000000070000720c */ /* 0x040fe20003f44070 */
[----:B------:R-:W-:Y:S01]  /*0d10*/  @!P4 IMAD.MOV R6, RZ, RZ, -R6 ;  /* 0x000000ffff06c224 */ /* 0x000fe200078e0a06 */
[----:B------:R-:W-:Y:S01]  /*0d20*/  ISETP.GT.U32.AND P4, PT, R0, R13, PT ;  /* 0x0000000d0000720c */ /* 0x000fe20003f84070 */
[----:B------:R-:W-:Y:S01]  /*0d30*/  @!P0 IMAD.IADD R5, R5, 0x1, -R0 ;  /* 0x0000000105058824 */ /* 0x000fe200078e0a00 */
[----:B------:R-:W-:Y:S01]  /*0d40*/  ISETP.GE.AND P0, PT, R15, RZ, PT ;  /* 0x000000ff0f00720c */ /* 0x000fe20003f06270 */
[----:B------:R-:W-:-:S04]  /*0d50*/  IMAD.HI.U32 R8, R3, R10, RZ ;  /* 0x0000000a03087227 */ /* 0x000fc800078e00ff */
[----:B------:R-:W-:Y:S02]  /*0d60*/  @!P5 IMAD.IADD R11, R11, 0x1, -R0 ;  /* 0x000000010b0bd824 */ /* 0x000fe400078e0a00 */
[----:B------:R-:W-:Y:S02]  /*0d70*/  IMAD.MOV R15, RZ, RZ, -R8 ;  /* 0x000000ffff0f7224 */ /* 0x000fe400078e0a08 */
[----:B------:R-:W-:Y:S01]  /*0d80*/  VIADD R8, R2, 0xe0 ;  /* 0x000000e002087836 */ /* 0x000fe20000000000 */
[C---:B------:R-:W-:Y:S01]  /*0d90*/  ISETP.GT.U32.AND P5, PT, R0.reuse, R11, PT ;  /* 0x0000000b0000720c */ /* 0x040fe20003fa4070 */
[----:B------:R-:W-:Y:S02]  /*0da0*/  IMAD R10, R0, R15, R10 ;  /* 0x0000000f000a7224 */ /* 0x000fe400078e020a */
[----:B------:R-:W-:Y:S01]  /*0db0*/  VIADD R9, R2, 0xdc ;  /* 0x000000dc02097836 */ /* 0x000fe20000000000 */
[----:B------:R-:W-:Y:S01]  /*0dc0*/  IABS R15, R8 ;  /* 0x00000008000f7213 */ /* 0x000fe20000000000 */
[--C-:B------:R-:W-:Y:S01]  /*0dd0*/  @!P2 IMAD.IADD R7, R7, 0x1, -R0.reuse ;  /* 0x000000010707a824 */ /* 0x100fe200078e0a00 */
[----:B------:R-:W-:Y:S01]  /*0de0*/  ISETP.GE.AND P2, PT, R8, RZ, PT ;  /* 0x000000ff0800720c */ /* 0x000fe20003f46270 */
[----:B------:R-:W-:Y:S01]  /*0df0*/  @!P4 IMAD.IADD R13, R13, 0x1, -R0 ;  /* 0x000000010d0dc824 */ /* 0x000fe200078e0a00 */
[----:B------:R-:W-:Y:S01]  /*0e00*/  IABS R16, R9 ;  /* 0x0000000900107213 */ /* 0x000fe20000000000 */
[----:B------:R-:W-:Y:S01]  /*0e10*/  @!P0 IMAD.MOV R7, RZ, RZ, -R7 ;  /* 0x000000ffff078224 */ /* 0x000fe200078e0a07 */
[----:B------:R-:W-:Y:S01]  /*0e20*/  ISETP.GE.AND P0, PT, R9, RZ, PT ;  /* 0x000000ff0900720c */ /* 0x000fe20003f06270 */
[----:B------:R-:W-:Y:S01]  /*0e30*/  IMAD.HI.U32 R9, R3, R15, RZ ;  /* 0x0000000f03097227 */ /* 0x000fe200078e00ff */
[----:B------:R-:W-:-:S03]  /*0e40*/  ISETP.GT.U32.AND P4, PT, R0, R13, PT ;  /* 0x0000000d0000720c */ /* 0x000fc60003f84070 */
[--C-:B------:R-:W-:Y:S01]  /*0e50*/  @!P5 IMAD.IADD R11, R11, 0x1, -R0.reuse ;  /* 0x000000010b0bd824 */ /* 0x100fe200078e0a00 */
[C---:B------:R-:W-:Y:S01]  /*0e60*/  ISETP.GT.U32.AND P5, PT, R0.reuse, R10, PT ;  /* 0x0000000a0000720c */ /* 0x040fe20003fa4070 */
[----:B------:R-:W-:Y:S02]  /*0e70*/  IMAD.MOV R9, RZ, RZ, -R9 ;  /* 0x000000ffff097224 */ /* 0x000fe400078e0a09 */
[----:B------:R-:W-:Y:S02]  /*0e80*/  IMAD.MOV.U32 R8, RZ, RZ, R11 ;  /* 0x000000ffff087224 */ /* 0x000fe400078e000b */
[----:B------:R-:W-:Y:S02]  /*0e90*/  IMAD R11, R0, R9, R15 ;  /* 0x00000009000b7224 */ /* 0x000fe400078e020f */
[----:B------:R-:W-:Y:S01]  /*0ea0*/  @!P1 IMAD.MOV R5, RZ, RZ, -R5 ;  /* 0x000000ffff059224 */ /* 0x000fe200078e0a05 */
[----:B------:R-:W-:Y:S01]  /*0eb0*/  ISETP.GE.AND P1, PT, R14, RZ, PT ;  /* 0x000000ff0e00720c */ /* 0x000fe20003f26270 */
[----:B------:R-:W-:Y:S01]  /*0ec0*/  @!P4 IMAD.IADD R13, R13, 0x1, -R0 ;  /* 0x000000010d0dc824 */ /* 0x000fe200078e0a00 */
[----:B------:R-:W-:Y:S01]  /*0ed0*/  ISETP.GT.U32.AND P4, PT, R0, R11, PT ;  /* 0x0000000b0000720c */ /* 0x000fe20003f84070 */
[----:B------:R-:W-:-:S04]  /*0ee0*/  IMAD.HI.U32 R14, R3, R18, RZ ;  /* 0x00000012030e7227 */ /* 0x000fc800078e00ff */
[----:B------:R-:W-:Y:S02]  /*0ef0*/  IMAD.MOV R15, RZ, RZ, -R14 ;  /* 0x000000ffff0f7224 */ /* 0x000fe400078e0a0e */
[----:B------:R-:W-:-:S04]  /*0f00*/  IMAD.HI.U32 R12, R3, R16, RZ ;  /* 0x00000010030c7227 */ /* 0x000fc800078e00ff */
[----:B------:R-:W-:Y:S02]  /*0f10*/  IMAD R15, R0, R15, R18 ;  /* 0x0000000f000f7224 */ /* 0x000fe400078e0212 */
[----:B------:R-:W-:Y:S02]  /*0f20*/  IMAD.MOV R17, RZ, RZ, -R12 ;  /* 0x000000ffff117224 */ /* 0x000fe400078e0a0c */
[--C-:B------:R-:W-:Y:S02]  /*0f30*/  @!P5 IMAD.IADD R10, R10, 0x1, -R0.reuse ;  /* 0x000000010a0ad824 */ /* 0x100fe400078e0a00 */
[----:B------:R-:W-:Y:S01]  /*0f40*/  @!P4 IMAD.IADD R11, R11, 0x1, -R0 ;  /* 0x000000010b0bc824 */ /* 0x000fe200078e0a00 */
[C---:B------:R-:W-:Y:S01]  /*0f50*/  ISETP.GT.U32.AND P4, PT, R0.reuse, R15, PT ;  /* 0x0000000f0000720c */ /* 0x040fe20003f84070 */
[C---:B------:R-:W-:Y:S01]  /*0f60*/  IMAD R12, R0.reuse, R17, R16 ;  /* 0x00000011000c7224 */ /* 0x040fe200078e0210 */
[----:B------:R-:W-:Y:S01]  /*0f70*/  ISETP.GT.U32.AND P5, PT, R0, R10, PT ;  /* 0x0000000a0000720c */ /* 0x000fe20003fa4070 */
[----:B------:R-:W-:Y:S01]  /*0f80*/  VIADD R16, R2, 0xd4 ;  /* 0x000000d402107836 */ /* 0x000fe20000000000 */
[----:B------:R-:W-:Y:S01]  /*0f90*/  IABS R17, R21 ;  /* 0x0000001500117213 */ /* 0x000fe20000000000 */
[----:B------:R-:W-:-:S02]  /*0fa0*/  IMAD.MOV.U32 R9, RZ, RZ, R13 ;  /* 0x000000ffff097224 */ /* 0x000fc400078e000d */
[----:B------:R-:W-:Y:S01]  /*0fb0*/  @!P6 IMAD.MOV R8, RZ, RZ, -R8 ;  /* 0x000000ffff08e224 */ /* 0x000fe200078e0a08 */
[----:B------:R-:W-:Y:S01]  /*0fc0*/  IABS R14, R16 ;  /* 0x00000010000e7213 */ /* 0x000fe20000000000 */
[----:B------:R-:W-:Y:S01]  /*0fd0*/  @!P3 IMAD.MOV R9, RZ, RZ, -R9 ;  /* 0x000000ffff09b224 */ /* 0x000fe200078e0a09 */
[----:B------:R-:W-:Y:S01]  /*0fe0*/  ISETP.GE.AND P6, PT, R19, RZ, PT ;  /* 0x000000ff1300720c */ /* 0x000fe20003fc6270 */
[C---:B------:R-:W-:Y:S01]  /*0ff0*/  IMAD.HI.U32 R18, R3.reuse, R20, RZ ;  /* 0x0000001403127227 */ /* 0x040fe200078e00ff */
[----:B------:R-:W-:Y:S02]  /*1000*/  IABS R19, R22 ;  /* 0x0000001600137213 */ /* 0x000fe40000000000 */
[----:B------:R-:W-:Y:S01]  /*1010*/  ISETP.GT.U32.AND P3, PT, R0, R11, PT ;  /* 0x0000000b0000720c */ /* 0x000fe20003f64070 */
[----:B------:R-:W-:-:S04]  /*1020*/  IMAD.HI.U32 R13, R3, R14, RZ ;  /* 0x0000000e030d7227 */ /* 0x000fc800078e00ff */
[--C-:B------:R-:W-:Y:S02]  /*1030*/  @!P4 IMAD.IADD R15, R15, 0x1, -R0.reuse ;  /* 0x000000010f0fc824 */ /* 0x100fe400078e0a00 */
[----:B------:R-:W-:Y:S01]  /*1040*/  @!P5 IMAD.IADD R10, R10, 0x1, -R0 ;  /* 0x000000010a0ad824 */ /* 0x000fe200078e0a00 */
[C---:B------:R-:W-:Y:S01]  /*1050*/  ISETP.GT.U32.AND P5, PT, R0.reuse, R12, PT ;  /* 0x0000000c0000720c */ /* 0x040fe20003fa4070 */
[----:B------:R-:W-:Y:S01]  /*1060*/  IMAD.MOV R13, RZ, RZ, -R13 ;  /* 0x000000ffff0d7224 */ /* 0x000fe200078e0a0d */
[----:B------:R-:W-:Y:S01]  /*1070*/  ISETP.GT.U32.AND P4, PT, R0, R15, PT ;  /* 0x0000000f0000720c */ /* 0x000fe20003f84070 */
[----:B------:R-:W-:Y:S01]  /*1080*/  @!P1 IMAD.MOV R10, RZ, RZ, -R10 ;  /* 0x000000ffff0a9224 */ /* 0x000fe200078e0a0a */
[----:B------:R-:W-:Y:S01]  /*1090*/  ISETP.GE.AND P1, PT, R16, RZ, PT ;  /* 0x000000ff1000720c */ /* 0x000fe20003f26270 */
[----:B------:R-:W-:Y:S02]  /*10a0*/  IMAD R14, R0, R13, R14 ;  /* 0x0000000d000e7224 */ /* 0x000fe400078e020e */
[----:B------:R-:W-:-:S04]  /*10b0*/  IMAD.HI.U32 R13, R3, R17, RZ ;  /* 0x00000011030d7227 */ /* 0x000fc800078e00ff */
[----:B------:R-:W-:-:S04]  /*10c0*/  IMAD.HI.U32 R16, R3, R19, RZ ;  /* 0x0000001303107227 */ /* 0x000fc800078e00ff */
[----:B------:R-:W-:Y:S02]  /*10d0*/  IMAD.MOV R13, RZ, RZ, -R13 ;  /* 0x000000ffff0d7224 */ /* 0x000fe400078e0a0d */
[----:B------:R-:W-:Y:S02]  /*10e0*/  IMAD.MOV R16, RZ, RZ, -R16 ;  /* 0x000000ffff107224 */ /* 0x000fe400078e0a10 */
[----:B------:R-:W-:Y:S02]  /*10f0*/  IMAD R17, R0, R13, R17 ;  /* 0x0000000d00117224 */ /* 0x000fe400078e0211 */
[----:B------:R-:W-:Y:S02]  /*1100*/  @!P5 IMAD.IADD R12, R12, 0x1, -R0 ;  /* 0x000000010c0cd824 */ /* 0x000fe400078e0a00 */
[----:B------:R-:W-:Y:S01]  /*1110*/  IMAD.MOV R13, RZ, RZ, -R18 ;  /* 0x000000ffff0d7224 */ /* 0x000fe200078e0a12 */
[----:B------:R-:W-:Y:S01]  /*1120*/  IABS R18, R25 ;  /* 0x0000001900127213 */ /* 0x000fe20000000000 */
[--C-:B------:R-:W-:Y:S01]  /*1130*/  @!P3 IMAD.IADD R11, R11, 0x1, -R0.reuse ;  /* 0x000000010b0bb824 */ /* 0x100fe200078e0a00 */
[C---:B------:R-:W-:Y:S01]  /*1140*/  ISETP.GT.U32.AND P3, PT, R0.reuse, R14, PT ;  /* 0x0000000e0000720c */ /* 0x040fe20003f64070 */
[C---:B------:R-:W-:Y:S01]  /*1150*/  IMAD R16, R0.reuse, R16, R19 ;  /* 0x0000001000107224 */ /* 0x040fe200078e0213 */
[----:B------:R-:W-:Y:S01]  /*1160*/  ISETP.GT.U32.AND P5, PT, R0, R12, PT ;  /* 0x0000000c0000720c */ /* 0x000fe20003fa4070 */
[----:B------:R-:W-:-:S02]  /*1170*/  @!P4 IMAD.IADD R15, R15, 0x1, -R0 ;  /* 0x000000010f0fc824 */ /* 0x000fc400078e0a00 */
[C---:B------:R-:W-:Y:S01]  /*1180*/  IMAD R19, R0.reuse, R13, R20 ;  /* 0x0000000d00137224 */ /* 0x040fe200078e0214 */
[C---:B------:R-:W-:Y:S01]  /*1190*/  ISETP.GT.U32.AND P4, PT, R0.reuse, R16, PT ;  /* 0x000000100000720c */ /* 0x040fe20003f84070 */
[----:B------:R-:W-:Y:S02]  /*11a0*/  IMAD.MOV.U32 R13, RZ, RZ, R15 ;  /* 0x000000ffff0d7224 */ /* 0x000fe400078e000f */
[----:B------:R-:W-:Y:S01]  /*11b0*/  @!P2 IMAD.MOV R11, RZ, RZ, -R11 ;  /* 0x000000ffff0ba224 */ /* 0x000fe200078e0a0b */
[C---:B------:R-:W-:Y:S01]  /*11c0*/  ISETP.GT.U32.AND P2, PT, R0.reuse, R17, PT ;  /* 0x000000110000720c */ /* 0x040fe20003f44070 */
[----:B------:R-:W-:Y:S01]  /*11d0*/  @!P6 IMAD.MOV R13, RZ, RZ, -R13 ;  /* 0x000000ffff0de224 */ /* 0x000fe200078e0a0d */
[----:B------:R-:W-:Y:S01]  /*11e0*/  ISETP.GT.U32.AND P6, PT, R0, R19, PT ;  /* 0x000000130000720c */ /* 0x000fe20003fc4070 */
[----:B------:R-:W-:Y:S02]  /*11f0*/  @!P3 IMAD.IADD R14, R14, 0x1, -R0 ;  /* 0x000000010e0eb824 */ /* 0x000fe400078e0a00 */
[----:B------:R-:W-:-:S02]  /*1200*/  VIADD R20, R2, 0xc0 ;  /* 0x000000c002147836 */ /* 0x000fc40000000000 */
[----:B------:R-:W-:Y:S01]  /*1210*/  IMAD.HI.U32 R15, R3, R18, RZ ;  /* 0x00000012030f7227 */ /* 0x000fe200078e00ff */
[----:B------:R-:W-:-:S03]  /*1220*/  ISETP.GT.U32.AND P3, PT, R0, R14, PT ;  /* 0x0000000e0000720c */ /* 0x000fc60003f64070 */
[--C-:B------:R-:W-:Y:S01]  /*1230*/  @!P5 IMAD.IADD R12, R12, 0x1, -R0.reuse ;  /* 0x000000010c0cd824 */ /* 0x100fe200078e0a00 */
[----:B------:R-:W-:Y:S01]  /*1240*/  ISETP.GE.AND P5, PT, R21, RZ, PT ;  /* 0x000000ff1500720c */ /* 0x000fe20003fa6270 */
[--C-:B------:R-:W-:Y:S01]  /*1250*/  @!P4 IMAD.IADD R16, R16, 0x1, -R0.reuse ;  /* 0x000000011010c824 */ /* 0x100fe200078e0a00 */
[----:B------:R-:W-:Y:S01]  /*1260*/  IABS R21, R20 ;  /* 0x0000001400157213 */ /* 0x000fe20000000000 */
[----:B------:R-:W-:Y:S02]  /*1270*/  IMAD.MOV R15, RZ, RZ, -R15 ;  /* 0x000000ffff0f7224 */ /* 0x000fe400078e0a0f */
[--C-:B------:R-:W-:Y:S01]  /*1280*/  @!P2 IMAD.IADD R17, R17, 0x1, -R0.reuse ;  /* 0x000000011111a824 */ /* 0x100fe200078e0a00 */
[----:B------:R-:W-:Y:S01]  /*1290*/  ISETP.GE.AND P2, PT, R25, RZ, PT ;  /* 0x000000ff1900720c */ /* 0x000fe20003f46270 */
[----:B------:R-:W-:Y:S01]  /*12a0*/  @!P6 IMAD.IADD R19, R19, 0x1, -R0 ;  /* 0x000000011313e824 */ /* 0x000fe200078e0a00 */
[C---:B------:R-:W-:Y:S01]  /*12b0*/  ISETP.GT.U32.AND P6, PT, R0.reuse, R16, PT ;  /* 0x000000100000720c */ /* 0x040fe20003fc4070 */
[C---:B------:R-:W-:Y:S01]  /*12c0*/  IMAD R18, R0.reuse, R15, R18 ;  /* 0x0000000f00127224 */ /* 0x040fe200078e0212 */
[----:B------:R-:W-:Y:S01]  /*12d0*/  ISETP.GT.U32.AND P4, PT, R0, R17, PT ;  /* 0x000000110000720c */ /* 0x000fe20003f84070 */
[----:B------:R-:W-:-:S04]  /*12e0*/  IMAD.HI.U32 R15, R3, R21, RZ ;  /* 0x00000015030f7227 */ /* 0x000fc800078e00ff */
[----:B------:R-:W-:Y:S02]  /*12f0*/  IMAD.MOV R15, RZ, RZ, -R15 ;  /* 0x000000ffff0f7224 */ /* 0x000fe400078e0a0f */
[----:B------:R-:W-:Y:S01]  /*1300*/  @!P3 IMAD.IADD R14, R14, 0x1, -R0 ;  /* 0x000000010e0eb824 */ /* 0x000fe200078e0a00 */
[----:B------:R-:W-:Y:S01]  /*1310*/  ISETP.GE.AND P3, PT, R23, RZ, PT ;  /* 0x000000ff1700720c */ /* 0x000fe20003f66270 */
[C---:B------:R-:W-:Y:S02]  /*1320*/  IMAD R21, R0.reuse, R15, R21 ;  /* 0x0000000f00157224 */ /* 0x040fe400078e0215 */
[----:B------:R-:W-:Y:S01]  /*1330*/  @!P1 IMAD.MOV R14, RZ, RZ, -R14 ;  /* 0x000000ffff0e9224 */ /* 0x000fe200078e0a0e */
[----:B------:R-:W-:Y:S01]  /*1340*/  ISETP.GT.U32.AND P1, PT, R0, R19, PT ;  /* 0x000000130000720c */ /* 0x000fe20003f24070 */
[--C-:B------:R-:W-:Y:S01]  /*1350*/  @!P6 IMAD.IADD R16, R16, 0x1, -R0.reuse ;  /* 0x000000011010e824 */ /* 0x100fe200078e0a00 */
[C---:B------:R-:W-:Y:S01]  /*1360*/  ISETP.GT.U32.AND P6, PT, R0.reuse, R21, PT ;  /* 0x000000150000720c */ /* 0x040fe20003fc4070 */
[----:B------:R-:W-:Y:S01]  /*1370*/  @!P4 IMAD.IADD R17, R17, 0x1, -R0 ;  /* 0x000000011111c824 */ /* 0x000fe200078e0a00 */
[----:B------:R-:W-:Y:S01]  /*1380*/  ISETP.GT.U32.AND P4, PT, R0, R18, PT ;  /* 0x000000120000720c */ /* 0x000fe20003f84070 */
[----:B------:R-:W-:-:S02]  /*1390*/  VIADD R23, R2, 0xbc ;  /* 0x000000bc02177836 */ /* 0x000fc40000000000 */
[----:B------:R-:W-:Y:S01]  /*13a0*/  @!P0 IMAD.MOV R12, RZ, RZ, -R12 ;  /* 0x000000ffff0c8224 */ /* 0x000fe200078e0a0c */
[----:B------:R-:W-:Y:S01]  /*13b0*/  ISETP.GE.AND P0, PT, R22, RZ, PT ;  /* 0x000000ff1600720c */ /* 0x000fe20003f06270 */
[----:B------:R-:W-:Y:S01]  /*13c0*/  IMAD.MOV.U32 R15, RZ, RZ, R17 ;  /* 0x000000ffff0f7224 */ /* 0x000fe200078e0011 */
[----:B------:R-:W-:Y:S01]  /*13d0*/  IABS R25, R23 ;  /* 0x0000001700197213 */ /* 0x000fe20000000000 */
[----:B------:R-:W-:-:S04]  /*13e0*/  IMAD.HI.U32 R22, R3, R26, RZ ;  /* 0x0000001a03167227 */ /* 0x000fc800078e00ff */
[--C-:B------:R-:W-:Y:S01]  /*13f0*/  @!P1 IMAD.IADD R19, R19, 0x1, -R0.reuse ;  /* 0x0000000113139824 */ /* 0x100fe200078e0a00 */
[----:B------:R-:W-:Y:S01]  /*1400*/  ISETP.GE.AND P1, PT, R20, RZ, PT ;  /* 0x000000ff1400720c */ /* 0x000fe20003f26270 */
[----:B------:R-:W-:Y:S02]  /*1410*/  @!P6 IMAD.IADD R21, R21, 0x1, -R0 ;  /* 0x000000011515e824 */ /* 0x000fe400078e0a00 */
[----:B------:R-:W-:-:S04]  /*1420*/  IMAD.HI.U32 R20, R3, R25, RZ ;  /* 0x0000001903147227 */ /* 0x000fc800078e00ff */
[----:B------:R-:W-:Y:S01]  /*1430*/  @!P4 IMAD.IADD R18, R18, 0x1, -R0 ;  /* 0x000000011212c824 */ /* 0x000fe200078e0a00 */
[----:B------:R-:W-:Y:S01]  /*1440*/  ISETP.GE.AND P4, PT, R23, RZ, PT ;  /* 0x000000ff1700720c */ /* 0x000fe20003f86270 */
[----:B------:R-:W-:-:S03]  /*1450*/  IMAD.HI.U32 R23, R3, R27, RZ ;  /* 0x0000001b03177227 */ /* 0x000fc600078e00ff */
[C---:B------:R-:W-:Y:S01]  /*1460*/  ISETP.GT.U32.AND P6, PT, R0.reuse, R18, PT ;  /* 0x000000120000720c */ /* 0x040fe20003fc4070 */
[----:B------:R-:W-:Y:S01]  /*1470*/  @!P5 IMAD.MOV R15, RZ, RZ, -R15 ;  /* 0x000000ffff0fd224 */ /* 0x000fe200078e0a0f */
[C---:B------:R-:W-:Y:S01]  /*1480*/  ISETP.GT.U32.AND P5, PT, R0.reuse, R21, PT ;  /* 0x000000150000720c */ /* 0x040fe20003fa4070 */
[----:B------:R-:W-:Y:S02]  /*1490*/  IMAD.MOV R17, RZ, RZ, -R22 ;  /* 0x000000ffff117224 */ /* 0x000fe400078e0a16 */
[----:B------:R-:W-:Y:S02]  /*14a0*/  IMAD.MOV R20, RZ, RZ, -R20 ;  /* 0x000000ffff147224 */ /* 0x000fe400078e0a14 */
[----:B------:R-:W-:Y:S02]  /*14b0*/  IMAD.MOV R22, RZ, RZ, -R23 ;  /* 0x000000ffff167224 */ /* 0x000fe400078e0a17 */
[C---:B------:R-:W-:Y:S02]  /*14c0*/  IMAD R23, R0.reuse, R17, R26 ;  /* 0x0000001100177224 */ /* 0x040fe400078e021a */
[----:B------:R-:W-:Y:S01]  /*14d0*/  IMAD R20, R0, R20, R25 ;  /* 0x0000001400147224 */ /* 0x000fe200078e0219 */
[----:B------:R-:W-:Y:S01]  /*14e0*/  IABS R25, R30 ;  /* 0x0000001e00197213 */ /* 0x000fe20000000000 */
[----:B------:R-:W-:-:S02]  /*14f0*/  IMAD.MOV.U32 R17, RZ, RZ, R19 ;  /* 0x000000ffff117224 */ /* 0x000fc400078e0013 */
[----:B------:R-:W-:Y:S01]  /*1500*/  @!P0 IMAD.MOV R16, RZ, RZ, -R16 ;  /* 0x000000ffff108224 */ /* 0x000fe200078e0a10 */
[C---:B------:R-:W-:Y:S01]  /*1510*/  ISETP.GT.U32.AND P0, PT, R0.reuse, R20, PT ;  /* 0x000000140000720c */ /* 0x040fe20003f04070 */
[C---:B------:R-:W-:Y:S01]  /*1520*/  IMAD R22, R0.reuse, R22, R27 ;  /* 0x0000001600167224 */ /* 0x040fe200078e021b */
[----:B------:R-:W-:Y:S01]  /*1530*/  IABS R27, R31 ;  /* 0x0000001f001b7213 */ /* 0x000fe20000000000 */
[----:B------:R-:W-:Y:S01]  /*1540*/  @!P3 IMAD.MOV R17, RZ, RZ, -R17 ;  /* 0x000000ffff11b224 */ /* 0x000fe200078e0a11 */
[C---:B------:R-:W-:Y:S01]  /*1550*/  ISETP.GT.U32.AND P3, PT, R0.reuse, R23, PT ;  /* 0x000000170000720c */ /* 0x040fe20003f64070 */
[----:B------:R-:W-:Y:S01]  /*1560*/  @!P5 IMAD.IADD R21, R21, 0x1, -R0 ;  /* 0x000000011515d824 */ /* 0x000fe200078e0a00 */
[----:B------:R-:W-:Y:S01]  /*1570*/  ISETP.GT.U32.AND P5, PT, R0, R22, PT ;  /* 0x000000160000720c */ /* 0x000fe20003fa4070 */
[----:B------:R-:W-:-:S04]  /*1580*/  IMAD.HI.U32 R19, R3, R25, RZ ;  /* 0x0000001903137227 */ /* 0x000fc800078e00ff */
[----:B------:R-:W-:Y:S02]  /*1590*/  IMAD.MOV R26, RZ, RZ, -R19 ;  /* 0x000000ffff1a7224 */ /* 0x000fe400078e0a13 */
[----:B------:R-:W-:Y:S01]  /*15a0*/  @!P0 IMAD.IADD R20, R20, 0x1, -R0 ;  /* 0x0000000114148824 */ /* 0x000fe200078e0a00 */
[----:B------:R-:W-:Y:S01]  /*15b0*/  ISETP.GE.AND P0, PT, R29, RZ, PT ;  /* 0x000000ff1d00720c */ /* 0x000fe20003f06270 */
[----:B------:R-:W-:Y:S01]  /*15c0*/  IMAD.HI.U32 R19, R3, R27, RZ ;  /* 0x0000001b03137227 */ /* 0x000fe200078e00ff */
[----:B------:R-:W-:-:S03]  /*15d0*/  IABS R29, R33 ;  /* 0x00000021001d7213 */ /* 0x000fc60000000000 */
[--C-:B------:R-:W-:Y:S01]  /*15e0*/  @!P3 IMAD.IADD R23, R23, 0x1, -R0.reuse ;  /* 0x000000011717b824 */ /* 0x100fe200078e0a00 */
[----:B------:R-:W-:Y:S01]  /*15f0*/  ISETP.GT.U32.AND P3, PT, R0, R20, PT ;  /* 0x000000140000720c */ /* 0x000fe20003f64070 */
[--C-:B------:R-:W-:Y:S02]  /*1600*/  @!P5 IMAD.IADD R22, R22, 0x1, -R0.reuse ;  /* 0x000000011616d824 */ /* 0x100fe400078e0a00 */
[----:B------:R-:W-:Y:S01]  /*1610*/  IMAD.MOV R19, RZ, RZ, -R19 ;  /* 0x000000ffff137224 */ /* 0x000fe200078e0a13 */
[C---:B------:R-:W-:Y:S01]  /*1620*/  ISETP.GT.U32.AND P5, PT, R0.reuse, R23, PT ;  /* 0x000000170000720c */ /* 0x040fe20003fa4070 */
[C---:B------:R-:W-:Y:S01]  /*1630*/  IMAD R25, R0.reuse, R26, R25 ;  /* 0x0000001a00197224 */ /* 0x040fe200078e0219 */
[----:B------:R-:W-:Y:S01]  /*1640*/  IABS R26, R32 ;  /* 0x00000020001a7213 */ /* 0x000fe20000000000 */
[----:B------:R-:W-:Y:S02]  /*1650*/  IMAD R27, R0, R19, R27 ;  /* 0x00000013001b7224 */ /* 0x000fe400078e021b */
[----:B------:R-:W-:Y:S01]  /*1660*/  @!P6 IMAD.IADD R18, R18, 0x1, -R0 ;  /* 0x000000011212e824 */ /* 0x000fe200078e0a00 */
[----:B------:R-:W-:Y:S01]  /*1670*/  ISETP.GE.AND P6, PT, R28, RZ, PT ;  /* 0x000000ff1c00720c */ /* 0x000fe20003fc6270 */
[----:B------:R-:W-:-:S04]  /*1680*/  IMAD.HI.U32 R19, R3, R26, RZ ;  /* 0x0000001a03137227 */ /* 0x000fc800078e00ff */
[--C-:B------:R-:W-:Y:S01]  /*1690*/  @!P3 IMAD.IADD R20, R20, 0x1, -R0.reuse ;  /* 0x000000011414b824 */ /* 0x100fe200078e0a00 */
[C---:B------:R-:W-:Y:S01]  /*16a0*/  ISETP.GT.U32.AND P3, PT, R0.reuse, R25, PT ;  /* 0x000000190000720c */ /* 0x040fe20003f64070 */
[----:B------:R-:W-:Y:S01]  /*16b0*/  @!P5 IMAD.IADD R23, R23, 0x1, -R0 ;  /* 0x000000011717d824 */ /* 0x000fe200078e0a00 */
[C---:B------:R-:W-:Y:S01]  /*16c0*/  ISETP.GT.U32.AND P5, PT, R0.reuse, R27, PT ;  /* 0x0000001b0000720c */ /* 0x040fe20003fa4070 */
[----:B------:R-:W-:Y:S01]  /*16d0*/  @!P2 IMAD.MOV R18, RZ, RZ, -R18 ;  /* 0x000000ffff12a224 */ /* 0x000fe200078e0a12 */
[----:B------:R-:W-:Y:S01]  /*16e0*/  ISETP.GT.U32.AND P2, PT, R0, R22, PT ;  /* 0x000000160000720c */ /* 0x000fe20003f44070 */
[----:B------:R-:W-:Y:S02]  /*16f0*/  IMAD.MOV R19, RZ, RZ, -R19 ;  /* 0x000000ffff137224 */ /* 0x000fe400078e0a13 */
[----:B------:R-:W-:-:S04]  /*1700*/  IMAD.HI.U32 R28, R3, R29, RZ ;  /* 0x0000001d031c7227 */ /* 0x000fc800078e00ff */
[C---:B------:R-:W-:Y:S02]  /*1710*/  IMAD R26, R0.reuse, R19, R26 ;  /* 0x00000013001a7224 */ /* 0x040fe400078e021a */
[--C-:B------:R-:W-:Y:S01]  /*1720*/  @!P3 IMAD.IADD R25, R25, 0x1, -R0.reuse ;  /* 0x000000011919b824 */ /* 0x100fe200078e0a00 */
[----:B------:R-:W-:Y:S01]  /*1730*/  ISETP.GE.AND P3, PT, R31, RZ, PT ;  /* 0x000000ff1f00720c */ /* 0x000fe20003f66270 */
[----:B------:R-:W-:Y:S02]  /*1740*/  IMAD.MOV.U32 R19, RZ, RZ, R21 ;  /* 0x000000ffff137224 */ /* 0x000fe400078e0015 */
[--C-:B------:R-:W-:Y:S01]  /*1750*/  @!P5 IMAD.IADD R27, R27, 0x1, -R0.reuse ;  /* 0x000000011b1bd824 */ /* 0x100fe200078e0a00 */
[----:B------:R-:W-:Y:S01]  /*1760*/  ISETP.GT.U32.AND P5, PT, R0, R25, PT ;  /* 0x000000190000720c */ /* 0x000fe20003fa4070 */
[----:B------:R-:W-:Y:S02]  /*1770*/  @!P1 IMAD.MOV R19, RZ, RZ, -R19 ;  /* 0x000000ffff139224 */ /* 0x000fe400078e0a13 */
[----:B------:R-:W-:Y:S01]  /*1780*/  @!P2 IMAD.IADD R22, R22, 0x1, -R0 ;  /* 0x000000011616a824 */ /* 0x000fe200078e0a00 */
[----:B------:R-:W-:Y:S01]  /*1790*/  ISETP.GT.U32.AND P1, PT, R0, R27, PT ;  /* 0x0000001b0000720c */ /* 0x000fe20003f24070 */
[----:B------:R-:W-:Y:S01]  /*17a0*/  IMAD.MOV R28, RZ, RZ, -R28 ;  /* 0x000000ffff1c7224 */ /* 0x000fe200078e0a1c */
[----:B------:R-:W-:Y:S01]  /*17b0*/  ISETP.GE.AND P2, PT, R30, RZ, PT ;  /* 0x000000ff1e00720c */ /* 0x000fe20003f46270 */
[----:B------:R-:W-:Y:S01]  /*17c0*/  @!P4 IMAD.MOV R20, RZ, RZ, -R20 ;  /* 0x000000ffff14c224 */ /* 0x000fe200078e0a14 */
[----:B------:R-:W-:Y:S01]  /*17d0*/  IABS R30, R34 ;  /* 0x00000022001e7213 */ /* 0x000fe20000000000 */
[----:B------:R-:W-:Y:S01]  /*17e0*/  IMAD.MOV.U32 R21, RZ, RZ, R23 ;  /* 0x000000ffff157224 */ /* 0x000fe200078e0017 */
[C---:B------:R-:W-:Y:S01]  /*17f0*/  ISETP.GT.U32.AND P4, PT, R0.reuse, R26, PT ;  /* 0x0000001a0000720c */ /* 0x040fe20003f84070 */
[----:B------:R-:W-:-:S02]  /*1800*/  IMAD R29, R0, R28, R29 ;  /* 0x0000001c001d7224 */ /* 0x000fc400078e021d */
[----:B------:R-:W-:-:S04]  /*1810*/  IMAD.HI.U32 R23, R3, R30, RZ ;  /* 0x0000001e03177227 */ /* 0x000fc800078e00ff */
[----:B------:R-:W-:Y:S02]  /*1820*/  IMAD.MOV R23, RZ, RZ, -R23 ;  /* 0x000000ffff177224 */ /* 0x000fe400078e0a17 */
[--C-:B------:R-:W-:Y:S01]  /*1830*/  @!P5 IMAD.IADD R25, R25, 0x1, -R0.reuse ;  /* 0x000000011919d824 */ /* 0x100fe200078e0a00 */
[----:B------:R-:W-:Y:S01]  /*1840*/  ISETP.GE.AND P5, PT, R34, RZ, PT ;  /* 0x000000ff2200720c */ /* 0x000fe20003fa6270 */
[----:B------:R-:W-:Y:S01]  /*1850*/  @!P1 IMAD.IADD R27, R27, 0x1, -R0 ;  /* 0x000000011b1b9824 */ /* 0x000fe200078e0a00 */
[C---:B------:R-:W-:Y:S01]  /*1860*/  ISETP.GT.U32.AND P1, PT, R0.reuse, R29, PT ;  /* 0x0000001d0000720c */ /* 0x040fe20003f24070 */
[----:B------:R-:W-:Y:S02]  /*1870*/  IMAD R28, R0, R23, R30 ;  /* 0x00000017001c7224 */ /* 0x000fe400078e021e */
[----:B------:R-:W-:Y:S02]  /*1880*/  IMAD.MOV.U32 R23, RZ, RZ, R25 ;  /* 0x000000ffff177224 */ /* 0x000fe400078e0019 */
[----:B------:R-:W-:-:S02]  /*1890*/  @!P4 IMAD.IADD R26, R26, 0x1, -R0 ;  /* 0x000000011a1ac824 */ /* 0x000fc400078e0a00 */
[----:B------:R-:W-:Y:S01]  /*18a0*/  @!P6 IMAD.MOV R21, RZ, RZ, -R21 ;  /* 0x000000ffff15e224 */ /* 0x000fe200078e0a15 */
[----:B------:R-:W-:Y:S01]  /*18b0*/  ISETP.GE.AND P6, PT, R32, RZ, PT ;  /* 0x000000ff2000720c */ /* 0x000fe20003fc6270 */
[----:B------:R-:W-:Y:S01]  /*18c0*/  @!P2 IMAD.MOV R23, RZ, RZ, -R23 ;  /* 0x000000ffff17a224 */ /* 0x000fe200078e0a17 */
[----:B------:R-:W-:Y:S01]  /*18d0*/  ISETP.GT.U32.AND P2, PT, R0, R28, PT ;  /* 0x0000001c0000720c */ /* 0x000fe20003f44070 */
[----:B------:R-:W-:Y:S01]  /*18e0*/  VIADD R32, R2, 0x9c ;  /* 0x0000009c02207836 */ /* 0x000fe20000000000 */
[----:B------:R-:W-:Y:S01]  /*18f0*/  ISETP.GT.U32.AND P4, PT, R0, R26, PT ;  /* 0x0000001a0000720c */ /* 0x000fe20003f84070 */
[----:B------:R-:W-:Y:S02]  /*1900*/  @!P1 IMAD.IADD R29, R29, 0x1, -R0 ;  /* 0x000000011d1d9824 */ /* 0x000fe400078e0a00 */
[----:B------:R-:W-:Y:S01]  /*1910*/  IMAD.MOV.U32 R25, RZ, RZ, R27 ;  /* 0x000000ffff197224 */ /* 0x000fe200078e001b */
[----:B------:R-:W-:Y:S01]  /*1920*/  IABS R31, R32 ;  /* 0x00000020001f7213 */ /* 0x000fe20000000000 */
[----:B------:R-:W-:Y:S01]  /*1930*/  VIADD R34, R2, 0x98 ;  /* 0x0000009802227836 */ /* 0x000fe20000000000 */
[----:B------:R-:W-:Y:S01]  /*1940*/  ISETP.GT.U32.AND P1, PT, R0, R29, PT ;  /* 0x0000001d0000720c */ /* 0x000fe20003f24070 */
[----:B------:R-:W-:Y:S01]  /*1950*/  @!P0 IMAD.MOV R22, RZ, RZ, -R22 ;  /* 0x000000ffff168224 */ /* 0x000fe200078e0a16 */
[----:B------:R-:W-:Y:S01]  /*1960*/  ISETP.GE.AND P0, PT, R33, RZ, PT ;  /* 0x000000ff2100720c */ /* 0x000fe20003f06270 */
[----:B------:R-:W-:Y:S01]  /*1970*/  IMAD.HI.U32 R27, R3, R31, RZ ;  /* 0x0000001f031b7227 */ /* 0x000fe200078e00ff */
[----:B------:R-:W-:-:S03]  /*1980*/  IABS R33, R34 ;  /* 0x0000002200217213 */ /* 0x000fc60000000000 */
[----:B------:R-:W-:Y:S01]  /*1990*/  @!P3 IMAD.MOV R25, RZ, RZ, -R25 ;  /* 0x000000ffff19b224 */ /* 0x000fe200078e0a19 */
[----:B------:R-:W-:Y:S01]  /*19a0*/  ISETP.GE.AND P3, PT, R32, RZ, PT ;  /* 0x000000ff2000720c */ /* 0x000fe20003f66270 */
[----:B------:R-:W-:Y:S02]  /*19b0*/  VIADD R32, R2, 0x94 ;  /* 0x0000009402207836 */ /* 0x000fe40000000000 */
[--C-:B------:R-:W-:Y:S02]  /*19c0*/  @!P2 IMAD.IADD R28, R28, 0x1, -R0.reuse ;  /* 0x000000011c1ca824 */ /* 0x100fe400078e0a00 */
[----:B------:R-:W-:Y:S02]  /*19d0*/  IMAD.MOV R30, RZ, RZ, -R27 ;  /* 0x000000ffff1e7224 */ /* 0x000fe400078e0a1b */
[----:B------:R-:W-:Y:S01]  /*19e0*/  @!P4 IMAD.IADD R26, R26, 0x1, -R0 ;  /* 0x000000011a1ac824 */ /* 0x000fe200078e0a00 */
[----:B------:R-:W-:Y:S01]  /*19f0*/  ISETP.GE.AND P4, PT, R34, RZ, PT ;  /* 0x000000ff2200720c */ /* 0x000fe20003f86270 */
[----:B------:R-:W-:Y:S01]  /*1a00*/  IMAD.HI.U32 R27, R3, R33, RZ ;  /* 0x00000021031b7227 */ /* 0x000fe200078e00ff */
[----:B------:R-:W-:-:S02]  /*1a10*/  IABS R34, R32 ;  /* 0x0000002000227213 */ /* 0x000fc40000000000 */
[C---:B------:R-:W-:Y:S01]  /*1a20*/  ISETP.GT.U32.AND P2, PT, R0.reuse, R28, PT ;  /* 0x0000001c0000720c */ /* 0x040fe20003f44070 */
[----:B------:R-:W-:Y:S02]  /*1a30*/  IMAD R31, R0, R30, R31 ;  /* 0x0000001e001f7224 */ /* 0x000fe400078e021f */
[----:B------:R-:W-:Y:S01]  /*1a40*/  @!P6 IMAD.MOV R26, RZ, RZ, -R26 ;  /* 0x000000ffff1ae224 */ /* 0x000fe200078e0a1a */
[----:B------:R-:W-:Y:S01]  /*1a50*/  ISETP.GE.AND P6, PT, R32, RZ, PT ;  /* 0x000000ff2000720c */ /* 0x000fe20003fc6270 */
[----:B------:R-:W-:Y:S02]  /*1a60*/  IMAD.MOV R27, RZ, RZ, -R27 ;  /* 0x000000ffff1b7224 */ /* 0x000fe400078e0a1b */
[----:B------:R-:W-:Y:S01]  /*1a70*/  @!P1 IMAD.IADD R29, R29, 0x1, -R0 ;  /* 0x000000011d1d9824 */ /* 0x000fe200078e0a00 */
[----:B------:R-:W-:Y:S01]  /*1a80*/  ISETP.GT.U32.AND P1, PT, R0, R31, PT ;  /* 0x0000001f0000720c */ /* 0x000fe20003f24070 */
[----:B------:R-:W-:-:S04]  /*1a90*/  IMAD.HI.U32 R32, R3, R34, RZ ;  /* 0x0000002203207227 */ /* 0x000fc800078e00ff */
[----:B------:R-:W-:Y:S02]  /*1aa0*/  IMAD R30, R0, R27, R33 ;  /* 0x0000001b001e7224 */ /* 0x000fe400078e0221 */
[----:B------:R-:W-:Y:S02]  /*1ab0*/  IMAD.MOV R33, RZ, RZ, -R32 ;  /* 0x000000ffff217224 */ /* 0x000fe400078e0a20 */
[----:B------:R-:W-:Y:S02]  /*1ac0*/  @!P2 IMAD.IADD R28, R28, 0x1, -R0 ;  /* 0x000000011c1ca824 */ /* 0x000fe400078e0a00 */
[C---:B------:R-:W-:Y:S02]  /*1ad0*/  IMAD R33, R0.reuse, R33, R34 ;  /* 0x0000002100217224 */ /* 0x040fe400078e0222 */
[----:B------:R-:W-:Y:S02]  /*1ae0*/  IMAD.MOV.U32 R27, RZ, RZ, R29 ;  /* 0x000000ffff1b7224 */ /* 0x000fe400078e001d */
[----:B------:R-:W-:Y:S01]  /*1af0*/  @!P5 IMAD.MOV R28, RZ, RZ, -R28 ;  /* 0x000000ffff1cd224 */ /* 0x000fe200078e0a1c */
[----:B------:R-:W-:Y:S01]  /*1b00*/  ISETP.GT.U32.AND P5, PT, R0, R33, PT ;  /* 0x000000210000720c */ /* 0x000fe20003fa4070 */
[----:B------:R-:W-:-:S02]  /*1b10*/  VIADD R29, R2, 0x90 ;  /* 0x00000090021d7836 */ /* 0x000fc40000000000 */
[----:B------:R-:W-:Y:S02]  /*1b20*/  @!P1 IMAD.IADD R31, R31, 0x1, -R0 ;  /* 0x000000011f1f9824 */ /* 0x000fe400078e0a00 */
[----:B------:R-:W-:Y:S01]  /*1b30*/  @!P0 IMAD.MOV R27, RZ, RZ, -R27 ;  /* 0x000000ffff1b8224 */ /* 0x000fe200078e0a1b */
[----:B------:R-:W-:Y:S01]  /*1b40*/  ISETP.GE.AND P2, PT, R29, RZ, PT ;  /* 0x000000ff1d00720c */ /* 0x000fe20003f46270 */
[----:B------:R-:W-:Y:S01]  /*1b50*/  IMAD.HI.U32 R32, R3, R35, RZ ;  /* 0x0000002303207227 */ /* 0x000fe200078e00ff */
[----:B------:R-:W-:Y:S02]  /*1b60*/  IABS R29, R29 ;  /* 0x0000001d001d7213 */ /* 0x000fe40000000000 */
[C---:B------:R-:W-:Y:S01]  /*1b70*/  ISETP.GT.U32.AND P1, PT, R0.reuse, R31, PT ;  /* 0x0000001f0000720c */ /* 0x040fe20003f24070 */
[----:B------:R-:W-:Y:S01]  /*1b80*/  IMAD.MOV R36, RZ, RZ, -R32 ;  /* 0x000000ffff247224 */ /* 0x000fe200078e0a20 */
[----:B------:R-:W-:Y:S01]  /*1b90*/  ISETP.GT.U32.AND P0, PT, R0, R30, PT ;  /* 0x0000001e0000720c */ /* 0x000fe20003f04070 */
[----:B------:R-:W-:-:S02]  /*1ba0*/  IMAD.MOV.U32 R34, RZ, RZ, R29 ;  /* 0x000000ffff227224 */ /* 0x000fc400078e001d */
[----:B------:R-:W-:Y:S02]  /*1bb0*/  @!P5 IMAD.IADD R33, R33, 0x1, -R0 ;  /* 0x000000012121d824 */ /* 0x000fe400078e0a00 */
[----:B------:R-:W-:-:S03]  /*1bc0*/  IMAD.HI.U32 R29, R3, R34, RZ ;  /* 0x00000022031d7227 */ /* 0x000fc600078e00ff */
[----:B------:R-:W-:Y:S01]  /*1bd0*/  ISETP.GT.U32.AND P5, PT, R0, R33, PT ;  /* 0x000000210000720c */ /* 0x000fe20003fa4070 */
[----:B------:R-:W-:Y:S02]  /*1be0*/  IMAD.MOV R29, RZ, RZ, -R29 ;  /* 0x000000ffff1d7224 */ /* 0x000fe400078e0a1d */
[----:B------:R-:W-:Y:S01]  /*1bf0*/  @!P1 IMAD.IADD R31, R31, 0x1, -R0 ;  /* 0x000000011f1f9824 */ /* 0x000fe200078e0a00 */
[----:B------:R-:W-:Y:S01]  /*1c00*/  ISETP.GE.AND P1, PT, R38, RZ, PT ;  /* 0x000000ff2600720c */ /* 0x000fe20003f26270 */
[C---:B------:R-:W-:Y:S01]  /*1c10*/  IMAD R32, R0.reuse, R29, R34 ;  /* 0x0000001d00207224 */ /* 0x040fe200078e0222 */
[----:B------:R-:W-:Y:S01]  /*1c20*/  IABS R38, R41 ;  /* 0x0000002900267213 */ /* 0x000fe20000000000 */
[----:B------:R-:W-:Y:S02]  /*1c30*/  IMAD R34, R0, R36, R35 ;  /* 0x0000002400227224 */ /* 0x000fe400078e0223 */
[----:B------:R-:W-:Y:S02]  /*1c40*/  @!P0 IMAD.IADD R30, R30, 0x1, -R0 ;  /* 0x000000011e1e8824 */ /* 0x000fe400078e0a00 */
[----:B------:R-:W-:-:S03]  /*1c50*/  IMAD.HI.U32 R35, R3, R37, RZ ;  /* 0x0000002503237227 */ /* 0x000fc600078e00ff */
[----:B------:R-:W-:Y:S01]  /*1c60*/  ISETP.GT.U32.AND P0, PT, R0, R30, PT ;  /* 0x0000001e0000720c */ /* 0x000fe20003f04070 */
[----:B------:R-:W-:-:S04]  /*1c70*/  IMAD.HI.U32 R36, R3, R38, RZ ;  /* 0x0000002603247227 */ /* 0x000fc800078e00ff */
[----:B------:R-:W-:Y:S02]  /*1c80*/  IMAD.MOV.U32 R29, RZ, RZ, R31 ;  /* 0x000000ffff1d7224 */ /* 0x000fe400078e001f */
[----:B------:R-:W-:Y:S02]  /*1c90*/  IMAD.MOV R35, RZ, RZ, -R35 ;  /* 0x000000ffff237224 */ /* 0x000fe400078e0a23 */
[----:B------:R-:W-:Y:S01]  /*1ca0*/  IMAD.MOV R31, RZ, RZ, -R36 ;  /* 0x000000ffff1f7224 */ /* 0x000fe200078e0a24 */
[----:B------:R-:W-:Y:S01]  /*1cb0*/  IABS R36, R42 ;  /* 0x0000002a00247213 */ /* 0x000fe20000000000 */
[----:B------:R-:W-:Y:S02]  /*1cc0*/  @!P5 IMAD.IADD R33, R33, 0x1, -R0 ;  /* 0x000000012121d824 */ /* 0x000fe400078e0a00 */
[C---:B------:R-:W-:Y:S02]  /*1cd0*/  IMAD R35, R0.reuse, R35, R37 ;  /* 0x0000002300237224 */ /* 0x040fe400078e0225 */
[----:B------:R-:W-:-:S02]  /*1ce0*/  IMAD R37, R0, R31, R38 ;  /* 0x0000001f00257224 */ /* 0x000fc400078e0226 */
[----:B------:R-:W-:Y:S01]  /*1cf0*/  IMAD.MOV.U32 R31, RZ, RZ, R33 ;  /* 0x000000ffff1f7224 */ /* 0x000fe200078e0021 */
[C---:B------:R-:W-:Y:S01]  /*1d00*/  ISETP.GT.U32.AND P5, PT, R0.reuse, R35, PT ;  /* 0x000000230000720c */ /* 0x040fe20003fa4070 */
[----:B------:R-:W-:Y:S01]  /*1d10*/  @!P3 IMAD.MOV R29, RZ, RZ, -R29 ;  /* 0x000000ffff1db224 */ /* 0x000fe200078e0a1d */
[C---:B------:R-:W-:Y:S01]  /*1d20*/  ISETP.GT.U32.AND P3, PT, R0.reuse, R34, PT ;  /* 0x000000220000720c */ /* 0x040fe20003f64070 */
[----:B------:R-:W-:Y:S01]  /*1d30*/  @!P6 IMAD.MOV R31, RZ, RZ, -R31 ;  /* 0x000000ffff1fe224 */ /* 0x000fe200078e0a1f */
[----:B------:R-:W-:Y:S01]  /*1d40*/  ISETP.GT.U32.AND P6, PT, R0, R37, PT ;  /* 0x000000250000720c */ /* 0x000fe20003fc4070 */
[----:B------:R-:W-:Y:S02]  /*1d50*/  IMAD.MOV.U32 R38, RZ, RZ, R36 ;  /* 0x000000ffff267224 */ /* 0x000fe400078e0024 */
[----:B------:R-:W-:Y:S01]  /*1d60*/  @!P0 IMAD.IADD R30, R30, 0x1, -R0 ;  /* 0x000000011e1e8824 */ /* 0x000fe200078e0a00 */
[----:B------:R-:W-:Y:S01]  /*1d70*/  ISETP.GT.U32.AND P0, PT, R0, R32, PT ;  /* 0x000000200000720c */ /* 0x000fe20003f04070 */
[----:B------:R-:W-:-:S04]  /*1d80*/  IMAD.HI.U32 R36, R3, R38, RZ ;  /* 0x0000002603247227 */ /* 0x000fc800078e00ff */
[----:B------:R-:W-:Y:S01]  /*1d90*/  @!P4 IMAD.MOV R30, RZ, RZ, -R30 ;  /* 0x000000ffff1ec224 */ /* 0x000fe200078e0a1e */
[----:B------:R-:W-:Y:S01]  /*1da0*/  ISETP.GE.AND P4, PT, R39, RZ, PT ;  /* 0x000000ff2700720c */ /* 0x000fe20003f86270 */
[----:B------:R-:W-:Y:S01]  /*1db0*/  IMAD.MOV R33, RZ, RZ, -R36 ;  /* 0x000000ffff217224 */ /* 0x000fe200078e0a24 */
[----:B------:R-:W-:Y:S01]  /*1dc0*/  IABS R39, R43 ;  /* 0x0000002b00277213 */ /* 0x000fe20000000000 */
[----:B------:R-:W-:Y:S02]  /*1dd0*/  @!P3 IMAD.IADD R34, R34, 0x1, -R0 ;  /* 0x000000012222b824 */ /* 0x000fe400078e0a00 */
[C---:B------:R-:W-:Y:S02]  /*1de0*/  IMAD R36, R0.reuse, R33, R38 ;  /* 0x0000002100247224 */ /* 0x040fe400078e0226 */
[----:B------:R-:W-:Y:S01]  /*1df0*/  @!P6 IMAD.IADD R37, R37, 0x1, -R0 ;  /* 0x000000012525e824 */ /* 0x000fe200078e0a00 */
[----:B------:R-:W-:Y:S01]  /*1e00*/  ISETP.GT.U32.AND P3, PT, R0, R34, PT ;  /* 0x000000220000720c */ /* 0x000fe20003f64070 */
[----:B------:R-:W-:-:S03]  /*1e10*/  IMAD.HI.U32 R33, R3, R39, RZ ;  /* 0x0000002703217227 */ /* 0x000fc600078e00ff */
[----:B------:R-:W-:Y:S01]  /*1e20*/  ISETP.GT.U32.AND P6, PT, R0, R37, PT ;  /* 0x000000250000720c */ /* 0x000fe20003fc4070 */
[----:B------:R-:W-:Y:S02]  /*1e30*/  IMAD.MOV R38, RZ, RZ, -R33 ;  /* 0x000000ffff267224 */ /* 0x000fe400078e0a21 */
[----:B------:R-:W-:-:S04]  /*1e40*/  IMAD.HI.U32 R33, R3, R40, RZ ;  /* 0x0000002803217227 */ /* 0x000fc800078e00ff */
[--C-:B------:R-:W-:Y:S02]  /*1e50*/  @!P0 IMAD.IADD R32, R32, 0x1, -R0.reuse ;  /* 0x0000000120208824 */ /* 0x100fe400078e0a00 */
[----:B------:R-:W-:Y:S02]  /*1e60*/  @!P5 IMAD.IADD R35, R35, 0x1, -R0 ;  /* 0x000000012323d824 */ /* 0x000fe400078e0a00 */
[----:B------:R-:W-:Y:S01]  /*1e70*/  IMAD.MOV R33, RZ, RZ, -R33 ;  /* 0x000000ffff217224 */ /* 0x000fe200078e0a21 */
[C---:B------:R-:W-:Y:S01]  /*1e80*/  ISETP.GT.U32.AND P0, PT, R0.reuse, R32, PT ;  /* 0x000000200000720c */ /* 0x040fe20003f04070 */
[C---:B------:R-:W-:Y:S01]  /*1e90*/  IMAD R38, R0.reuse, R38, R39 ;  /* 0x0000002600267224 */ /* 0x040fe200078e0227 */
[C---:B------:R-:W-:Y:S01]  /*1ea0*/  ISETP.GT.U32.AND P5, PT, R0.reuse, R35, PT ;  /* 0x000000230000720c */ /* 0x040fe20003fa4070 */
[----:B------:R-:W-:Y:S02]  /*1eb0*/  IMAD R39, R0, R33, R40 ;  /* 0x0000002100277224 */ /* 0x000fe400078e0228 */
[--C-:B------:R-:W-:Y:S01]  /*1ec0*/  @!P3 IMAD.IADD R34, R34, 0x1, -R0.reuse ;  /* 0x000000012222b824 */ /* 0x100fe200078e0a00 */
[C---:B------:R-:W-:Y:S01]  /*1ed0*/  ISETP.GT.U32.AND P3, PT, R0.reuse, R36, PT ;  /* 0x000000240000720c */ /* 0x040fe20003f64070 */
[----:B------:R-:W-:Y:S01]  /*1ee0*/  @!P6 IMAD.IADD R37, R37, 0x1, -R0 ;  /* 0x000000012525e824 */ /* 0x000fe200078e0a00 */
[----:B------:R-:W-:Y:S01]  /*1ef0*/  ISETP.GT.U32.AND P6, PT, R0, R39, PT ;  /* 0x000000270000720c */ /* 0x000fe20003fc4070 */
[----:B------:R-:W-:Y:S01]  /*1f00*/  @!P1 IMAD.MOV R34, RZ, RZ, -R34 ;  /* 0x000000ffff229224 */ /* 0x000fe200078e0a22 */
[----:B------:R-:W-:Y:S01]  /*1f10*/  ISETP.GE.AND P1, PT, R43, RZ, PT ;  /* 0x000000ff2b00720c */ /* 0x000fe20003f26270 */
[----:B------:R-:W-:-:S02]  /*1f20*/  VIADD R43, R2, 0x74 ;  /* 0x00000074022b7836 */ /* 0x000fc40000000000 */
[--C-:B------:R-:W-:Y:S01]  /*1f30*/  @!P0 IMAD.IADD R32, R32, 0x1, -R0.reuse ;  /* 0x0000000120208824 */ /* 0x100fe200078e0a00 */
[----:B------:R-:W-:Y:S01]  /*1f40*/  ISETP.GE.AND P0, PT, R41, RZ, PT ;  /* 0x000000ff2900720c */ /* 0x000fe20003f06270 */
[----:B------:R-:W-:Y:S01]  /*1f50*/  @!P5 IMAD.IADD R35, R35, 0x1, -R0 ;  /* 0x000000012323d824 */ /* 0x000fe200078e0a00 */
[----:B------:R-:W-:Y:S01]  /*1f60*/  IABS R41, R43 ;  /* 0x0000002b00297213 */ /* 0x000fe20000000000 */
[----:B------:R-:W-:Y:S01]  /*1f70*/  @!P2 IMAD.MOV R32, RZ, RZ, -R32 ;  /* 0x000000ffff20a224 */ /* 0x000fe200078e0a20 */
[----:B------:R-:W-:Y:S01]  /*1f80*/  ISETP.GT.U32.AND P5, PT, R0, R38, PT ;  /* 0x000000260000720c */ /* 0x000fe20003fa4070 */
[--C-:B------:R-:W-:Y:S01]  /*1f90*/  @!P3 IMAD.IADD R36, R36, 0x1, -R0.reuse ;  /* 0x000000012424b824 */ /* 0x100fe200078e0a00 */
[----:B------:R-:W-:Y:S01]  /*1fa0*/  ISETP.GE.AND P2, PT, R42, RZ, PT ;  /* 0x000000ff2a00720c */ /* 0x000fe20003f46270 */
[----:B------:R-:W-:Y:S01]  /*1fb0*/  IMAD.MOV.U32 R33, RZ, RZ, R35 ;  /* 0x000000ffff217224 */ /* 0x000fe200078e0023 */
[----:B------:R-:W-:Y:S01]  /*1fc0*/  IABS R42, R47 ;  /* 0x0000002f002a7213 */ /* 0x000fe20000000000 */
[----:B------:R-:W-:Y:S01]  /*1fd0*/  @!P6 IMAD.IADD R39, R39, 0x1, -R0 ;  /* 0x000000012727e824 */ /* 0x000fe200078e0a00 */
[----:B------:R-:W-:Y:S01]  /*1fe0*/  ISETP.GT.U32.AND P3, PT, R0, R36, PT ;  /* 0x000000240000720c */ /* 0x000fe20003f64070 */
[----:B------:R-:W-:-:S03]  /*1ff0*/  IMAD.HI.U32 R35, R3, R41, RZ ;  /* 0x0000002903237227 */ /* 0x000fc600078e00ff */
[----:B------:R-:W-:Y:S01]  /*2000*/  ISETP.GT.U32.AND P6, PT, R0, R39, PT ;  /* 0x000000270000720c */ /* 0x000fe20003fc4070 */
[----:B------:R-:W-:Y:S02]  /*2010*/  IMAD.MOV R40, RZ, RZ, -R35 ;  /* 0x000000ffff287224 */ /* 0x000fe400078e0a23 */
[----:B------:R-:W-:-:S04]  /*2020*/  IMAD.HI.U32 R35, R3, R42, RZ ;  /* 0x0000002a03237227 */ /* 0x000fc800078e00ff */
[----:B------:R-:W-:Y:S02]  /*2030*/  IMAD.MOV R35, RZ, RZ, -R35 ;  /* 0x000000ffff237224 */ /* 0x000fe400078e0a23 */
[----:B------:R-:W-:Y:S02]  /*2040*/  @!P5 IMAD.IADD R38, R38, 0x1, -R0 ;  /* 0x000000012626d824 */ /* 0x000fe400078e0a00 */
[C---:B------:R-:W-:Y:S02]  /*2050*/  IMAD R41, R0.reuse, R40, R41 ;  /* 0x0000002800297224 */ /* 0x040fe400078e0229 */
[C---:B------:R-:W-:Y:S01]  /*2060*/  IMAD R40, R0.reuse, R35, R42 ;  /* 0x0000002300287224 */ /* 0x040fe200078e022a */
[----:B------:R-:W-:Y:S01]  /*2070*/  ISETP.GT.U32.AND P5, PT, R0, R38, PT ;  /* 0x000000260000720c */ /* 0x000fe20003fa4070 */
[--C-:B------:R-:W-:Y:S01]  /*2080*/  @!P3 IMAD.IADD R36, R36, 0x1, -R0.reuse ;  /* 0x000000012424b824 */ /* 0x100fe200078e0a00 */
[----:B------:R-:W-:Y:S01]  /*2090*/  ISETP.GE.AND P3, PT, R43, RZ, PT ;  /* 0x000000ff2b00720c */ /* 0x000fe20003f66270 */
[----:B------:R-:W-:Y:S01]  /*20a0*/  @!P6 IMAD.IADD R39, R39, 0x1, -R0 ;  /* 0x000000012727e824 */ /* 0x000fe200078e0a00 */
[----:B------:R-:W-:Y:S01]  /*20b0*/  ISETP.GT.U32.AND P6, PT, R0, R40, PT ;  /* 0x000000280000720c */ /* 0x000fe20003fc4070 */
[----:B------:R-:W-:Y:S01]  /*20c0*/  @!P4 IMAD.MOV R33, RZ, RZ, -R33 ;  /* 0x000000ffff21c224 */ /* 0x000fe200078e0a21 */
[----:B------:R-:W-:Y:S01]  /*20d0*/  IABS R43, R48 ;  /* 0x00000030002b7213 */ /* 0x000fe20000000000 */
[----:B------:R-:W-:Y:S01]  /*20e0*/  VIADD R50, R2, 0x64 ;  /* 0x0000006402327836 */ /* 0x000fe20000000000 */
[----:B------:R-:W-:Y:S01]  /*20f0*/  ISETP.GE.AND P4, PT, R44, RZ, PT ;  /* 0x000000ff2c00720c */ /* 0x000fe20003f86270 */
[----:B------:R-:W-:Y:S01]  /*2100*/  @!P2 IMAD.MOV R36, RZ, RZ, -R36 ;  /* 0x000000ffff24a224 */ /* 0x000fe200078e0a24 */
[----:B------:R-:W-:Y:S01]  /*2110*/  IABS R44, R49 ;  /* 0x00000031002c7213 */ /* 0x000fe20000000000 */
[----:B------:R-:W-:Y:S01]  /*2120*/  IMAD.HI.U32 R35, R3, R43, RZ ;  /* 0x0000002b03237227 */ /* 0x000fe200078e00ff */
[----:B------:R-:W-:-:S03]  /*2130*/  IABS R46, R50 ;  /* 0x00000032002e7213 */ /* 0x000fc60000000000 */
[----:B------:R-:W-:Y:S01]  /*2140*/  @!P5 IMAD.IADD R38, R38, 0x1, -R0 ;  /* 0x000000012626d824 */ /* 0x000fe200078e0a00 */
[----:B------:R-:W-:Y:S01]  /*2150*/  ISETP.GT.U32.AND P5, PT, R0, R41, PT ;  /* 0x000000290000720c */ /* 0x000fe20003fa4070 */
[----:B------:R-:W-:Y:S02]  /*2160*/  IMAD.MOV R35, RZ, RZ, -R35 ;  /* 0x000000ffff237224 */ /* 0x000fe400078e0a23 */
[----:B------:R-:W-:-:S04]  /*2170*/  IMAD.HI.U32 R42, R3, R44, RZ ;  /* 0x0000002c032a7227 */ /* 0x000fc800078e00ff */
[----:B------:R-:W-:Y:S02]  /*2180*/  @!P6 IMAD.IADD R40, R40, 0x1, -R0 ;  /* 0x000000012828e824 */ /* 0x000fe400078e0a00 */
[C---:B------:R-:W-:Y:S02]  /*2190*/  IMAD R43, R0.reuse, R35, R43 ;  /* 0x00000023002b7224 */ /* 0x040fe400078e022b */
[----:B------:R-:W-:Y:S01]  /*21a0*/  IMAD.MOV R45, RZ, RZ, -R42 ;  /* 0x000000ffff2d7224 */ /* 0x000fe200078e0a2a */
[C---:B------:R-:W-:Y:S01]  /*21b0*/  ISETP.GT.U32.AND P6, PT, R0.reuse, R40, PT ;  /* 0x000000280000720c */ /* 0x040fe20003fc4070 */
[----:B------:R-:W-:Y:S01]  /*21c0*/  IMAD.MOV.U32 R35, RZ, RZ, R37 ;  /* 0x000000ffff237224 */ /* 0x000fe200078e0025 */
[----:B------:R-:W-:Y:S01]  /*21d0*/  ISETP.GT.U32.AND P2, PT, R0, R43, PT ;  /* 0x0000002b0000720c */ /* 0x000fe20003f44070 */
[----:B------:R-:W-:-:S04]  /*21e0*/  IMAD.HI.U32 R37, R3, R46, RZ ;  /* 0x0000002e03257227 */ /* 0x000fc800078e00ff */
[----:B------:R-:W-:Y:S02]  /*21f0*/  IMAD R42, R0, R45, R44 ;  /* 0x0000002d002a7224 */ /* 0x000fe400078e022c */
[----:B------:R-:W-:Y:S02]  /*2200*/  IMAD.MOV R45, RZ, RZ, -R37 ;  /* 0x000000ffff2d7224 */ /* 0x000fe400078e0a25 */
[----:B------:R-:W-:Y:S02]  /*2210*/  IMAD.MOV.U32 R37, RZ, RZ, R39 ;  /* 0x000000ffff257224 */ /* 0x000fe400078e0027 */
[----:B------:R-:W-:Y:S02]  /*2220*/  VIADD R51, R2, 0x60 ;  /* 0x0000006002337836 */ /* 0x000fe40000000000 */
[----:B------:R-:W-:Y:S01]  /*2230*/  @!P5 IMAD.IADD R41, R41, 0x1, -R0 ;  /* 0x000000012929d824 */ /* 0x000fe200078e0a00 */
[----:B------:R-:W-:Y:S01]  /*2240*/  ISETP.GE.AND P5, PT, R47, RZ, PT ;  /* 0x000000ff2f00720c */ /* 0x000fe20003fa6270 */
[----:B------:R-:W-:Y:S01]  /*2250*/  @!P4 IMAD.MOV R37, RZ, RZ, -R37 ;  /* 0x000000ffff25c224 */ /* 0x000fe200078e0a25 */
[C---:B------:R-:W-:Y:S01]  /*2260*/  ISETP.GT.U32.AND P4, PT, R0.reuse, R42, PT ;  /* 0x0000002a0000720c */ /* 0x040fe20003f84070 */
[C---:B------:R-:W-:Y:S01]  /*2270*/  IMAD R45, R0.reuse, R45, R46 ;  /* 0x0000002d002d7224 */ /* 0x040fe200078e022e */
[----:B------:R-:W-:Y:S01]  /*2280*/  IABS R47, R51 ;  /* 0x00000033002f7213 */ /* 0x000fe20000000000 */
[----:B------:R-:W-:Y:S01]  /*2290*/  @!P0 IMAD.MOV R35, RZ, RZ, -R35 ;  /* 0x000000ffff238224 */ /* 0x000fe200078e0a23 */
[----:B------:R-:W-:Y:S01]  /*22a0*/  ISETP.GT.U32.AND P0, PT, R0, R41, PT ;  /* 0x000000290000720c */ /* 0x000fe20003f04070 */
[----:B------:R-:W-:Y:S01]  /*22b0*/  @!P6 IMAD.IADD R40, R40, 0x1, -R0 ;  /* 0x000000012828e824 */ /* 0x000fe200078e0a00 */
[----:B------:R-:W-:Y:S01]  /*22c0*/  ISETP.GT.U32.AND P6, PT, R0, R45, PT ;  /* 0x0000002d0000720c */ /* 0x000fe20003fc4070 */
[----:B------:R-:W-:-:S02]  /*22d0*/  IMAD.MOV.U32 R44, RZ, RZ, R47 ;  /* 0x000000ffff2c7224 */ /* 0x000fc400078e002f */
[----:B------:R-:W-:Y:S01]  /*22e0*/  @!P2 IMAD.IADD R43, R43, 0x1, -R0 ;  /* 0x000000012b2ba824 */ /* 0x000fe200078e0a00 */
[----:B------:R-:W-:Y:S01]  /*22f0*/  ISETP.GE.AND P2, PT, R50, RZ, PT ;  /* 0x000000ff3200720c */ /* 0x000fe20003f46270 */
[----:B------:R-:W-:-:S04]  /*2300*/  IMAD.HI.U32 R39, R3, R44, RZ ;  /* 0x0000002c03277227 */ /* 0x000fc800078e00ff */
[----:B------:R-:W-:Y:S02]  /*2310*/  VIADD R55, R2, 0x5c ;  /* 0x0000005c02377836 */ /* 0x000fe40000000000 */
[--C-:B------:R-:W-:Y:S01]  /*2320*/  @!P4 IMAD.IADD R42, R42, 0x1, -R0.reuse ;  /* 0x000000012a2ac824 */ /* 0x100fe200078e0a00 */
[C---:B------:R-:W-:Y:S01]  /*2330*/  ISETP.GT.U32.AND P4, PT, R0.reuse, R43, PT ;  /* 0x0000002b0000720c */ /* 0x040fe20003f84070 */
[----:B------:R-:W-:Y:S01]  /*2340*/  IMAD.MOV R39, RZ, RZ, -R39 ;  /* 0x000000ffff277224 */ /* 0x000fe200078e0a27 */
[----:B------:R-:W-:Y:S01]  /*2350*/  IABS R47, R55 ;  /* 0x00000037002f7213 */ /* 0x000fe20000000000 */
[----:B------:R-:W-:Y:S01]  /*2360*/  @!P0 IMAD.IADD R41, R41, 0x1, -R0 ;  /* 0x0000000129298824 */ /* 0x000fe200078e0a00 */
[----:B------:R-:W-:Y:S01]  /*2370*/  ISETP.GE.AND P0, PT, R49, RZ, PT ;  /* 0x000000ff3100720c */ /* 0x000fe20003f06270 */
[C---:B------:R-:W-:Y:S02]  /*2380*/  IMAD R44, R0.reuse, R39, R44 ;  /* 0x00000027002c7224 */ /* 0x040fe400078e022c */
[----:B------:R-:W-:Y:S01]  /*2390*/  @!P6 IMAD.IADD R45, R45, 0x1, -R0 ;  /* 0x000000012d2de824 */ /* 0x000fe200078e0a00 */
[----:B------:R-:W-:Y:S01]  /*23a0*/  ISETP.GT.U32.AND P6, PT, R0, R42, PT ;  /* 0x0000002a0000720c */ /* 0x000fe20003fc4070 */
[----:B------:R-:W-:-:S02]  /*23b0*/  IMAD.MOV.U32 R39, RZ, RZ, R41 ;  /* 0x000000ffff277224 */ /* 0x000fc400078e0029 */
[----:B------:R-:W-:-:S04]  /*23c0*/  IMAD.HI.U32 R41, R3, R47, RZ ;  /* 0x0000002f03297227 */ /* 0x000fc800078e00ff */
[----:B------:R-:W-:Y:S01]  /*23d0*/  @!P3 IMAD.MOV R39, RZ, RZ, -R39 ;  /* 0x000000ffff27b224 */ /* 0x000fe200078e0a27 */
[----:B------:R-:W-:Y:S01]  /*23e0*/  ISETP.GT.U32.AND P3, PT, R0, R45, PT ;  /* 0x0000002d0000720c */ /* 0x000fe20003f64070 */
[----:B------:R-:W-:Y:S02]  /*23f0*/  IMAD.MOV R41, RZ, RZ, -R41 ;  /* 0x000000ffff297224 */ /* 0x000fe400078e0a29 */
[C---:B------:R-:W-:Y:S02]  /*2400*/  VIADD R56, R2.reuse, 0x58 ;  /* 0x0000005802387836 */ /* 0x040fe40000000000 */
[----:B------:R-:W-:Y:S02]  /*2410*/  VIADD R57, R2, 0x54 ;  /* 0x0000005402397836 */ /* 0x000fe40000000000 */
[----:B------:R-:W-:Y:S01]  /*2420*/  @!P4 IMAD.IADD R43, R43, 0x1, -R0 ;  /* 0x000000012b2bc824 */ /* 0x000fe200078e0a00 */
[----:B------:R-:W-:Y:S01]  /*2430*/  ISETP.GT.U32.AND P4, PT, R0, R44, PT ;  /* 0x0000002c0000720c */ /* 0x000fe20003f84070 */
[----:B------:R-:W-:Y:S01]  /*2440*/  @!P1 IMAD.MOV R38, RZ, RZ, -R38 ;  /* 0x000000ffff269224 */ /* 0x000fe200078e0a26 */
[----:B------:R-:W-:Y:S01]  /*2450*/  ISETP.GE.AND P1, PT, R48, RZ, PT ;  /* 0x000000ff3000720c */ /* 0x000fe20003f26270 */
[----:B------:R-:W-:Y:S01]  /*2460*/  IMAD R47, R0, R41, R47 ;  /* 0x00000029002f7224 */ /* 0x000fe200078e022f */
[----:B------:R-:W-:Y:S01]  /*2470*/  IABS R48, R56 ;  /* 0x0000003800307213 */ /* 0x000fe20000000000 */
[----:B------:R-:W-:Y:S01]  /*2480*/  VIADD R58, R2, 0x50 ;  /* 0x00000050023a7836 */ /* 0x000fe20000000000 */
[----:B------:R-:W-:Y:S01]  /*2490*/  IABS R50, R57 ;  /* 0x0000003900327213 */ /* 0x000fe20000000000 */
[----:B------:R-:W-:Y:S01]  /*24a0*/  @!P6 IMAD.IADD R42, R42, 0x1, -R0 ;  /* 0x000000012a2ae824 */ /* 0x000fe200078e0a00 */
[----:B------:R-:W-:Y:S01]  /*24b0*/  ISETP.GT.U32.AND P6, PT, R0, R47, PT ;  /* 0x0000002f0000720c */ /* 0x000fe20003fc4070 */
[----:B------:R-:W-:Y:S01]  /*24c0*/  IMAD.HI.U32 R41, R3, R48, RZ ;  /* 0x0000003003297227 */ /* 0x000fe200078e00ff */
[----:B------:R-:W-:-:S03]  /*24d0*/  IABS R54, R58 ;  /* 0x0000003a00367213 */ /* 0x000fc60000000000 */
[----:B------:R-:W-:-:S04]  /*24e0*/  IMAD.HI.U32 R46, R3, R50, RZ ;  /* 0x00000032032e7227 */ /* 0x000fc800078e00ff */
[----:B------:R-:W-:Y:S01]  /*24f0*/  @!P3 IMAD.IADD R45, R45, 0x1, -R0 ;  /* 0x000000012d2db824 */ /* 0x000fe200078e0a00 */
[----:B------:R-:W-:Y:S01]  /*2500*/  ISETP.GE.AND P3, PT, R51, RZ, PT ;  /* 0x000000ff3300720c */ /* 0x000fe20003f66270 */
[----:B------:R-:W-:Y:S02]  /*2510*/  IMAD.MOV R49, RZ, RZ, -R41 ;  /* 0x000000ffff317224 */ /* 0x000fe400078e0a29 */
[----:B------:R-:W-:Y:S02]  /*2520*/  IMAD.MOV R51, RZ, RZ, -R46 ;  /* 0x000000ffff337224 */ /* 0x000fe400078e0a2e */
[----:B------:R-:W-:Y:S01]  /*2530*/  @!P4 IMAD.IADD R44, R44, 0x1, -R0 ;  /* 0x000000012c2cc824 */ /* 0x000fe200078e0a00 */
[----:B------:R-:W-:Y:S01]  /*2540*/  ISETP.GE.AND P4, PT, R55, RZ, PT ;  /* 0x000000ff3700720c */ /* 0x000fe20003f86270 */
[----:B------:R-:W-:-:S04]  /*2550*/  IMAD.HI.U32 R41, R3, R54, RZ ;  /* 0x0000003603297227 */ /* 0x000fc800078e00ff */
[C---:B------:R-:W-:Y:S02]  /*2560*/  IMAD R48, R0.reuse, R49, R48 ;  /* 0x0000003100307224 */ /* 0x040fe400078e0230 */
[C---:B------:R-:W-:Y:S02]  /*2570*/  IMAD R49, R0.reuse, R51, R50 ;  /* 0x0000003300317224 */ /* 0x040fe400078e0232 */
[----:B------:R-:W-:Y:S01]  /*2580*/  @!P5 IMAD.MOV R40, RZ, RZ, -R40 ;  /* 0x000000ffff28d224 */ /* 0x000fe200078e0a28 */
[C---:B------:R-:W-:Y:S01]  /*2590*/  ISETP.GT.U32.AND P5, PT, R0.reuse, R44, PT ;  /* 0x0000002c0000720c */ /* 0x040fe20003fa4070 */
[----:B------:R-:W-:Y:S02]  /*25a0*/  IMAD.MOV R51, RZ, RZ, -R41 ;  /* 0x000000ffff337224 */ /* 0x000fe400078e0a29 */
[----:B------:R-:W-:Y:S01]  /*25b0*/  @!P6 IMAD.IADD R47, R47, 0x1, -R0 ;  /* 0x000000012f2fe824 */ /* 0x000fe200078e0a00 */
[----:B------:R-:W-:Y:S01]  /*25c0*/  ISETP.GT.U32.AND P6, PT, R0, R48, PT ;  /* 0x000000300000720c */ /* 0x000fe20003fc4070 */
[----:B------:R-:W-:-:S02]  /*25d0*/  IMAD.MOV.U32 R41, RZ, RZ, R43 ;  /* 0x000000ffff297224 */ /* 0x000fc400078e002b */
[C---:B------:R-:W-:Y:S02]  /*25e0*/  IMAD R46, R0.reuse, R51, R54 ;  /* 0x00000033002e7224 */ /* 0x040fe400078e0236 */
[----:B------:R-:W-:Y:S02]  /*25f0*/  IMAD.MOV.U32 R43, RZ, RZ, R45 ;  /* 0x000000ffff2b7224 */ /* 0x000fe400078e002d */
[----:B------:R-:W-:Y:S01]  /*2600*/  @!P1 IMAD.MOV R41, RZ, RZ, -R41 ;  /* 0x000000ffff299224 */ /* 0x000fe200078e0a29 */
[C---:B------:R-:W-:Y:S01]  /*2610*/  ISETP.GT.U32.AND P1, PT, R0.reuse, R47, PT ;  /* 0x0000002f0000720c */ /* 0x040fe20003f24070 */
[----:B------:R-:W-:Y:S01]  /*2620*/  @!P0 IMAD.MOV R42, RZ, RZ, -R42 ;  /* 0x000000ffff2a8224 */ /* 0x000fe200078e0a2a */
[C---:B------:R-:W-:Y:S01]  /*2630*/  ISETP.GT.U32.AND P0, PT, R0.reuse, R49, PT ;  /* 0x000000310000720c */ /* 0x040fe20003f04070 */
[----:B------:R-:W-:Y:S01]  /*2640*/  @!P2 IMAD.MOV R43, RZ, RZ, -R43 ;  /* 0x000000ffff2ba224 */ /* 0x000fe200078e0a2b */
[----:B------:R-:W-:Y:S01]  /*2650*/  ISETP.GT.U32.AND P2, PT, R0, R46, PT ;  /* 0x0000002e0000720c */ /* 0x000fe20003f44070 */
[----:B------:R-:W-:Y:S01]  /*2660*/  @!P5 IMAD.IADD R44, R44, 0x1, -R0 ;  /* 0x000000012c2cd824 */ /* 0x000fe200078e0a00 */
[----:B------:R-:W-:Y:S01]  /*2670*/  ISETP.GE.AND P5, PT, R56, RZ, PT ;  /* 0x000000ff3800720c */ /* 0x000fe20003fa6270 */
[----:B------:R-:W-:-:S02]  /*2680*/  VIADD R54, R2, 0x4c ;  /* 0x0000004c02367836 */ /* 0x000fc40000000000 */
[----:B------:R-:W-:Y:S02]  /*2690*/  VIADD R56, R2, 0x48 ;  /* 0x0000004802387836 */ /* 0x000fe40000000000 */
[----:B------:R-:W-:Y:S01]  /*26a0*/  @!P3 IMAD.MOV R44, RZ, RZ, -R44 ;  /* 0x000000ffff2cb224 */ /* 0x000fe200078e0a2c */
[----:B------:R-:W-:Y:S01]  /*26b0*/  IABS R55, R54 ;  /* 0x0000003600377213 */ /* 0x000fe20000000000 */
[--C-:B------:R-:W-:Y:S01]  /*26c0*/  @!P1 IMAD.IADD R47, R47, 0x1, -R0.reuse ;  /* 0x000000012f2f9824 */ /* 0x100fe200078e0a00 */
[----:B------:R-:W-:Y:S01]  /*26d0*/  IABS R51, R56 ;  /* 0x0000003800337213 */ /* 0x000fe20000000000 */
[--C-:B------:R-:W-:Y:S01]  /*26e0*/  @!P0 IMAD.IADD R49, R49, 0x1, -R0.reuse ;  /* 0x0000000131318824 */ /* 0x100fe200078e0a00 */
[----:B------:R-:W-:Y:S01]  /*26f0*/  ISETP.GE.AND P1, PT, R57, RZ, PT ;  /* 0x000000ff3900720c */ /* 0x000fe20003f26270 */
[----:B------:R-:W-:Y:S02]  /*2700*/  @!P2 IMAD.IADD R46, R46, 0x1, -R0 ;  /* 0x000000012e2ea824 */ /* 0x000fe400078e0a00 */
[----:B------:R-:W-:Y:S01]  /*2710*/  IMAD.MOV.U32 R45, RZ, RZ, R47 ;  /* 0x000000ffff2d7224 */ /* 0x000fe200078e002f */
[C---:B------:R-:W-:Y:S01]  /*2720*/  ISETP.GT.U32.AND P3, PT, R0.reuse, R49, PT ;  /* 0x000000310000720c */ /* 0x040fe20003f64070 */
[----:B------:R-:W-:Y:S01]  /*2730*/  IMAD.HI.U32 R50, R3, R55, RZ ;  /* 0x0000003703327227 */ /* 0x000fe200078e00ff */
[----:B------:R-:W-:-:S03]  /*2740*/  ISETP.GT.U32.AND P2, PT, R0, R46, PT ;  /* 0x0000002e0000720c */ /* 0x000fc60003f44070 */
[----:B------:R-:W-:Y:S02]  /*2750*/  VIADD R57, R2, 0x44 ;  /* 0x0000004402397836 */ /* 0x000fe40000000000 */
[----:B------:R-:W-:-:S04]  /*2760*/  IMAD.HI.U32 R47, R3, R51, RZ ;  /* 0x00000033032f7227 */ /* 0x000fc800078e00ff */
[----:B------:R-:W-:Y:S01]  /*2770*/  @!P4 IMAD.MOV R45, RZ, RZ, -R45 ;  /* 0x000000ffff2dc224 */ /* 0x000fe200078e0a2d */
[----:B------:R-:W-:Y:S01]  /*2780*/  ISETP.GE.AND P4, PT, R54, RZ, PT ;  /* 0x000000ff3600720c */ /* 0x000fe20003f86270 */
[----:B------:R-:W-:Y:S01]  /*2790*/  IMAD.MOV R50, RZ, RZ, -R50 ;  /* 0x000000ffff327224 */ /* 0x000fe200078e0a32 */
[----:B------:R-:W-:Y:S01]  /*27a0*/  IABS R54, R57 ;  /* 0x0000003900367213 */ /* 0x000fe20000000000 */
[----:B------:R-:W-:Y:S01]  /*27b0*/  @!P6 IMAD.IADD R48, R48, 0x1, -R0 ;  /* 0x000000013030e824 */ /* 0x000fe200078e0a00 */
[----:B------:R-:W-:Y:S01]  /*27c0*/  ISETP.GE.AND P6, PT, R58, RZ, PT ;  /* 0x000000ff3a00720c */ /* 0x000fe20003fc6270 */
[----:B------:R-:W-:Y:S02]  /*27d0*/  IMAD.MOV R47, RZ, RZ, -R47 ;  /* 0x000000ffff2f7224 */ /* 0x000fe400078e0a2f */
[C---:B------:R-:W-:Y:S01]  /*27e0*/  IMAD R55, R0.reuse, R50, R55 ;  /* 0x0000003200377224 */ /* 0x040fe200078e0237 */
[C---:B------:R-:W-:Y:S01]  /*27f0*/  ISETP.GT.U32.AND P0, PT, R0.reuse, R48, PT ;  /* 0x000000300000720c */ /* 0x040fe20003f04070 */
[----:B------:R-:W-:-:S02]  /*2800*/  IMAD R50, R0, R47, R51 ;  /* 0x0000002f00327224 */ /* 0x000fc400078e0233 */
[----:B------:R-:W-:-:S04]  /*2810*/  IMAD.HI.U32 R47, R3, R54, RZ ;  /* 0x00000036032f7227 */ /* 0x000fc800078e00ff */
[----:B------:R-:W-:Y:S02]  /*2820*/  VIADD R62, R2, 0x40 ;  /* 0x00000040023e7836 */ /* 0x000fe40000000000 */
[----:B------:R-:W-:Y:S02]  /*2830*/  IMAD.MOV R47, RZ, RZ, -R47 ;  /* 0x000000ffff2f7224 */ /* 0x000fe400078e0a2f */
[--C-:B------:R-:W-:Y:S01]  /*2840*/  @!P3 IMAD.IADD R49, R49, 0x1, -R0.reuse ;  /* 0x000000013131b824 */ /* 0x100fe200078e0a00 */
[----:B------:R-:W-:Y:S01]  /*2850*/  ISETP.GT.U32.AND P3, PT, R0, R55, PT ;  /* 0x000000370000720c */ /* 0x000fe20003f64070 */
[----:B------:R-:W-:Y:S02]  /*2860*/  VIADD R64, R2, 0x3c ;  /* 0x0000003c02407836 */ /* 0x000fe40000000000 */
[----:B------:R-:W-:Y:S01]  /*2870*/  @!P2 IMAD.IADD R46, R46, 0x1, -R0 ;  /* 0x000000012e2ea824 */ /* 0x000fe200078e0a00 */
[----:B------:R-:W-:Y:S01]  /*2880*/  ISETP.GE.AND P2, PT, R57, RZ, PT ;  /* 0x000000ff3900720c */ /* 0x000fe20003f46270 */
[----:B------:R-:W-:Y:S01]  /*2890*/  VIADD R68, R2, 0x34 ;  /* 0x0000003402447836 */ /* 0x000fe20000000000 */
[----:B------:R-:W-:Y:S01]  /*28a0*/  IABS R57, R62 ;  /* 0x0000003e00397213 */ /* 0x000fe20000000000 */
[----:B------:R-:W-:Y:S01]  /*28b0*/  IMAD R51, R0, R47, R54 ;  /* 0x0000002f00337224 */ /* 0x000fe200078e0236 */
[----:B------:R-:W-:Y:S01]  /*28c0*/  IABS R60, R64 ;  /* 0x00000040003c7213 */ /* 0x000fe20000000000 */
[----:B------:R-:W-:Y:S01]  /*28d0*/  IMAD.MOV.U32 R47, RZ, RZ, R49 ;  /* 0x000000ffff2f7224 */ /* 0x000fe200078e0031 */
[----:B------:R-:W-:Y:S01]  /*28e0*/  IABS R63, R68 ;  /* 0x00000044003f7213 */ /* 0x000fe20000000000 */
[----:B------:R-:W-:Y:S01]  /*28f0*/  @!P0 IMAD.IADD R48, R48, 0x1, -R0 ;  /* 0x0000000130308824 */ /* 0x000fe200078e0a00 */
[----:B------:R-:W-:Y:S01]  /*2900*/  ISETP.GE.AND P0, PT, R56, RZ, PT ;  /* 0x000000ff3800720c */ /* 0x000fe20003f06270 */
[----:B------:R-:W-:-:S04]  /*2910*/  IMAD.HI.U32 R54, R3, R57, RZ ;  /* 0x0000003903367227 */ /* 0x000fc800078e00ff */
[----:B------:R-:W-:Y:S01]  /*2920*/  @!P1 IMAD.MOV R47, RZ, RZ, -R47 ;  /* 0x000000ffff2f9224 */ /* 0x000fe200078e0a2f */
[----:B------:R-:W-:Y:S01]  /*2930*/  ISETP.GT.U32.AND P1, PT, R0, R51, PT ;  /* 0x000000330000720c */ /* 0x000fe20003f24070 */
[----:B------:R-:W-:-:S04]  /*2940*/  IMAD.HI.U32 R56, R3, R60, RZ ;  /* 0x0000003c03387227 */ /* 0x000fc800078e00ff */
[----:B------:R-:W-:Y:S02]  /*2950*/  IMAD.MOV R54, RZ, RZ, -R54 ;  /* 0x000000ffff367224 */ /* 0x000fe400078e0a36 */
[----:B------:R-:W-:-:S04]  /*2960*/  IMAD.HI.U32 R59, R3, R63, RZ ;  /* 0x0000003f033b7227 */ /* 0x000fc800078e00ff */
[----:B------:R-:W-:Y:S01]  /*2970*/  IMAD.MOV R49, RZ, RZ, -R56 ;  /* 0x000000ffff317224 */ /* 0x000fe200078e0a38 */
[----:B------:R-:W-:Y:S01]  /*2980*/  IABS R56, R52 ;  /* 0x0000003400387213 */ /* 0x000fe20000000000 */
[C---:B------:R-:W-:Y:S02]  /*2990*/  IMAD R57, R0.reuse, R54, R57 ;  /* 0x0000003600397224 */ /* 0x040fe400078e0239 */
[----:B------:R-:W-:Y:S02]  /*29a0*/  IMAD.MOV R54, RZ, RZ, -R59 ;  /* 0x000000ffff367224 */ /* 0x000fe400078e0a3b */
[C---:B------:R-:W-:Y:S02]  /*29b0*/  IMAD R59, R0.reuse, R49, R60 ;  /* 0x00000031003b7224 */ /* 0x040fe400078e023c */
[--C-:B------:R-:W-:Y:S02]  /*29c0*/  @!P1 IMAD.IADD R51, R51, 0x1, -R0.reuse ;  /* 0x0000000133339824 */ /* 0x100fe400078e0a00 */
[----:B------:R-:W-:Y:S01]  /*29d0*/  @!P3 IMAD.IADD R55, R55, 0x1, -R0 ;  /* 0x000000013737b824 */ /* 0x000fe200078e0a00 */
[C---:B------:R-:W-:Y:S01]  /*29e0*/  ISETP.GT.U32.AND P1, PT, R0.reuse, R59, PT ;  /* 0x0000003b0000720c */ /* 0x040fe20003f24070 */
[----:B------:R-:W-:Y:S01]  /*29f0*/  @!P6 IMAD.MOV R46, RZ, RZ, -R46 ;  /* 0x000000ffff2ee224 */ /* 0x000fe200078e0a2e */
[----:B------:R-:W-:Y:S01]  /*2a00*/  ISETP.GT.U32.AND P3, PT, R0, R50, PT ;  /* 0x000000320000720c */ /* 0x000fe20003f64070 */
[----:B------:R-:W-:Y:S01]  /*2a10*/  VIADD R66, R2, 0x38 ;  /* 0x0000003802427836 */ /* 0x000fe20000000000 */
[----:B------:R-:W-:Y:S01]  /*2a20*/  ISETP.GE.AND P6, PT, R62, RZ, PT ;  /* 0x000000ff3e00720c */ /* 0x000fe20003fc6270 */
[----:B------:R-:W-:-:S02]  /*2a30*/  VIADD R62, R2, 0x30 ;  /* 0x00000030023e7836 */ /* 0x000fc40000000000 */
[----:B------:R-:W-:Y:S01]  /*2a40*/  IMAD R63, R0, R54, R63 ;  /* 0x00000036003f7224 */ /* 0x000fe200078e023f */
[----:B------:R-:W-:Y:S01]  /*2a50*/  IABS R61, R66 ;  /* 0x00000042003d7213 */ /* 0x000fe20000000000 */
[----:B------:R-:W-:Y:S01]  /*2a60*/  @!P5 IMAD.MOV R48, RZ, RZ, -R48 ;  /* 0x000000ffff30d224 */ /* 0x000fe200078e0a30 */
[----:B------:R-:W-:Y:S01]  /*2a70*/  IABS R65, R62 ;  /* 0x0000003e00417213 */ /* 0x000fe20000000000 */
[----:B------:R-:W-:Y:S02]  /*2a80*/  VIADD R80, R2, 0x2c ;  /* 0x0000002c02507836 */ /* 0x000fe40000000000 */
[--C-:B------:R-:W-:Y:S02]  /*2a90*/  @!P1 IMAD.IADD R59, R59, 0x1, -R0.reuse ;  /* 0x000000013b3b9824 */ /* 0x100fe400078e0a00 */
[----:B------:R-:W-:Y:S01]  /*2aa0*/  @!P3 IMAD.IADD R50, R50, 0x1, -R0 ;  /* 0x000000013232b824 */ /* 0x000fe200078e0a00 */
[C---:B------:R-:W-:Y:S01]  /*2ab0*/  ISETP.GT.U32.AND P3, PT, R0.reuse, R55, PT ;  /* 0x000000370000720c */ /* 0x040fe20003f64070 */
[----:B------:R-:W-:Y:S01]  /*2ac0*/  IMAD.HI.U32 R54, R3, R65, RZ ;  /* 0x0000004103367227 */ /* 0x000fe200078e00ff */
[----:B------:R-:W-:-:S02]  /*2ad0*/  ISETP.GT.U32.AND P1, PT, R0, R59, PT ;  /* 0x0000003b0000720c */ /* 0x000fc40003f24070 */
[----:B------:R-:W-:Y:S01]  /*2ae0*/  ISETP.GT.U32.AND P5, PT, R0, R50, PT ;  /* 0x000000320000720c */ /* 0x000fe20003fa4070 */
[----:B------:R-:W-:Y:S01]  /*2af0*/  IMAD.MOV R54, RZ, RZ, -R54 ;  /* 0x000000ffff367224 */ /* 0x000fe200078e0a36 */
[----:B------:R-:W-:Y:S01]  /*2b00*/  IABS R67, R80 ;  /* 0x0000005000437213 */ /* 0x000fe20000000000 */
[----:B------:R-:W-:-:S04]  /*2b10*/  IMAD.HI.U32 R58, R3, R61, RZ ;  /* 0x0000003d033a7227 */ /* 0x000fc800078e00ff */
[C---:B------:R-:W-:Y:S02]  /*2b20*/  IMAD R65, R0.reuse, R54, R65 ;  /* 0x0000003600417224 */ /* 0x040fe400078e0241 */
[----:B------:R-:W-:Y:S02]  /*2b30*/  IMAD.MOV R58, RZ, RZ, -R58 ;  /* 0x000000ffff3a7224 */ /* 0x000fe400078e0a3a */
[--C-:B------:R-:W-:Y:S01]  /*2b40*/  @!P1 IMAD.IADD R59, R59, 0x1, -R0.reuse ;  /* 0x000000013b3b9824 */ /* 0x100fe200078e0a00 */
[C---:B------:R-:W-:Y:S01]  /*2b50*/  ISETP.GT.U32.AND P1, PT, R0.reuse, R65, PT ;  /* 0x000000410000720c */ /* 0x040fe20003f24070 */
[--C-:B------:R-:W-:Y:S01]  /*2b60*/  @!P3 IMAD.IADD R55, R55, 0x1, -R0.reuse ;  /* 0x000000013737b824 */ /* 0x100fe200078e0a00 */
[----:B------:R-:W-:Y:S01]  /*2b70*/  ISETP.GT.U32.AND P3, PT, R0, R57, PT ;  /* 0x000000390000720c */ /* 0x000fe20003f64070 */
[----:B------:R-:W-:Y:S01]  /*2b80*/  @!P5 IMAD.IADD R50, R50, 0x1, -R0 ;  /* 0x000000013232d824 */ /* 0x000fe200078e0a00 */
[----:B------:R-:W-:Y:S01]  /*2b90*/  ISETP.GE.AND P5, PT, R64, RZ, PT ;  /* 0x000000ff4000720c */ /* 0x000fe20003fa6270 */
[----:B------:R-:W-:-:S02]  /*2ba0*/  IMAD R61, R0, R58, R61 ;  /* 0x0000003a003d7224 */ /* 0x000fc400078e023d */
[----:B------:R-:W-:Y:S02]  /*2bb0*/  IMAD.MOV.U32 R49, RZ, RZ, R55 ;  /* 0x000000ffff317224 */ /* 0x000fe400078e0037 */
[----:B------:R-:W0:Y:S01]  /*2bc0*/  I2F.RP R55, R56 ;  /* 0x0000003800377306 */ /* 0x000e220000209400 */
[----:B------:R-:W-:Y:S01]  /*2bd0*/  @!P0 IMAD.MOV R50, RZ, RZ, -R50 ;  /* 0x000000ffff328224 */ /* 0x000fe200078e0a32 */
[----:B------:R-:W-:Y:S01]  /*2be0*/  ISETP.GT.U32.AND P0, PT, R0, R61, PT ;  /* 0x0000003d0000720c */ /* 0x000fe20003f04070 */
[----:B------:R-:W-:Y:S02]  /*2bf0*/  VIADD R82, R2, 0x28 ;  /* 0x0000002802527836 */ /* 0x000fe40000000000 */
[----:B------:R-:W-:-:S03]  /*2c00*/  IMAD.HI.U32 R54, R3, R67, RZ ;  /* 0x0000004303367227 */ /* 0x000fc600078e00ff */
[----:B------:R-:W-:Y:S01]  /*2c10*/  IABS R69, R82 ;  /* 0x0000005200457213 */ /* 0x000fe20000000000 */
[----:B------:R-:W-:Y:S02]  /*2c20*/  @!P1 IMAD.IADD R65, R65, 0x1, -R0 ;  /* 0x0000000141419824 */ /* 0x000fe400078e0a00 */
[----:B------:R-:W-:Y:S02]  /*2c30*/  IMAD.MOV R54, RZ, RZ, -R54 ;  /* 0x000000ffff367224 */ /* 0x000fe400078e0a36 */
[----:B------:R-:W-:Y:S01]  /*2c40*/  @!P3 IMAD.IADD R57, R57, 0x1, -R0 ;  /* 0x000000013939b824 */ /* 0x000fe200078e0a00 */
[C---:B------:R-:W-:Y:S01]  /*2c50*/  ISETP.GT.U32.AND P1, PT, R0.reuse, R65, PT ;  /* 0x000000410000720c */ /* 0x040fe20003f24070 */
[C---:B------:R-:W-:Y:S01]  /*2c60*/  IMAD R67, R0.reuse, R54, R67 ;  /* 0x0000003600437224 */ /* 0x040fe200078e0243 */
[----:B0-----:R-:W0:Y:S01]  /*2c70*/  MUFU.RCP R55, R55 ;  /* 0x0000003700377308 */ /* 0x001e220000001000 */
[----:B------:R-:W-:Y:S01]  /*2c80*/  IMAD.HI.U32 R54, R3, R69, RZ ;  /* 0x0000004503367227 */ /* 0x000fe200078e00ff */
[----:B------:R-:W-:-:S03]  /*2c90*/  ISETP.GT.U32.AND P3, PT, R0, R51, PT ;  /* 0x000000330000720c */ /* 0x000fc60003f64070 */
[----:B------:R-:W-:Y:S01]  /*2ca0*/  @!P4 IMAD.MOV R49, RZ, RZ, -R49 ;  /* 0x000000ffff31c224 */ /* 0x000fe200078e0a31 */
[----:B------:R-:W-:Y:S01]  /*2cb0*/  ISETP.GT.U32.AND P4, PT, R0, R57, PT ;  /* 0x000000390000720c */ /* 0x000fe20003f84070 */
[----:B------:R-:W-:Y:S02]  /*2cc0*/  @!P0 IMAD.IADD R61, R61, 0x1, -R0 ;  /* 0x000000013d3d8824 */ /* 0x000fe400078e0a00 */
[----:B------:R-:W-:Y:S02]  /*2cd0*/  VIADD R84, R2, 0x24 ;  /* 0x0000002402547836 */ /* 0x000fe40000000000 */
[----:B------:R-:W-:Y:S01]  /*2ce0*/  IMAD.MOV R60, RZ, RZ, -R54 ;  /* 0x000000ffff3c7224 */ /* 0x000fe200078e0a36 */
[C---:B------:R-:W-:Y:S01]  /*2cf0*/  ISETP.GT.U32.AND P0, PT, R0.reuse, R61, PT ;  /* 0x0000003d0000720c */ /* 0x040fe20003f04070 */
[----:B------:R-:W-:Y:S01]  /*2d00*/  @!P1 IMAD.IADD R65, R65, 0x1, -R0 ;  /* 0x0000000141419824 */ /* 0x000fe200078e0a00 */
[----:B------:R-:W-:Y:S01]  /*2d10*/  IABS R71, R84 ;  /* 0x0000005400477213 */ /* 0x000fe20000000000 */
[----:B------:R-:W-:-:S02]  /*2d20*/  IMAD R69, R0, R60, R69 ;  /* 0x0000003c00457224 */ /* 0x000fc400078e0245 */
[----:B------:R-:W-:Y:S02]  /*2d30*/  VIADD R86, R2, 0x20 ;  /* 0x0000002002567836 */ /* 0x000fe40000000000 */
[----:B------:R-:W-:Y:S01]  /*2d40*/  IMAD.HI.U32 R54, R3, R71, RZ ;  /* 0x0000004703367227 */ /* 0x000fe200078e00ff */
[C---:B------:R-:W-:Y:S02]  /*2d50*/  ISETP.GT.U32.AND P1, PT, R0.reuse, R69, PT ;  /* 0x000000450000720c */ /* 0x040fe40003f24070 */
[----:B------:R-:W-:Y:S01]  /*2d60*/  IABS R73, R86 ;  /* 0x0000005600497213 */ /* 0x000fe20000000000 */
[----:B------:R-:W-:Y:S01]  /*2d70*/  @!P4 IMAD.IADD R57, R57, 0x1, -R0 ;  /* 0x000000013939c824 */ /* 0x000fe200078e0a00 */
[----:B------:R-:W-:Y:S01]  /*2d80*/  ISETP.GT.U32.AND P4, PT, R0, R63, PT ;  /* 0x0000003f0000720c */ /* 0x000fe20003f84070 */
[----:B------:R-:W-:Y:S02]  /*2d90*/  IMAD.MOV R54, RZ, RZ, -R54 ;  /* 0x000000ffff367224 */ /* 0x000fe400078e0a36 */
[----:B0-----:R-:W-:-:S02]  /*2da0*/  VIADD R55, R55, 0xffffffe ;  /* 0x0ffffffe37377836 */ /* 0x001fc40000000000 */
[--C-:B------:R-:W-:Y:S01]  /*2db0*/  @!P0 IMAD.IADD R61, R61, 0x1, -R0.reuse ;  /* 0x000000013d3d8824 */ /* 0x100fe200078e0a00 */
[C---:B------:R-:W-:Y:S01]  /*2dc0*/  ISETP.GT.U32.AND P0, PT, R0.reuse, R67, PT ;  /* 0x000000430000720c */ /* 0x040fe20003f04070 */
[C---:B------:R-:W-:Y:S02]  /*2dd0*/  IMAD R71, R0.reuse, R54, R71 ;  /* 0x0000003600477224 */ /* 0x040fe400078e0247 */
[----:B------:R-:W-:Y:S01]  /*2de0*/  IMAD.HI.U32 R58, R3, R73, RZ ;  /* 0x00000049033a7227 */ /* 0x000fe200078e00ff */
[----:B------:R-:W0:Y:S03]  /*2df0*/  F2I.FTZ.U32.TRUNC.NTZ R55, R55 ;  /* 0x0000003700377305 */ /* 0x000e26000021f000 */
[----:B------:R-:W-:Y:S01]  /*2e00*/  @!P1 IMAD.IADD R69, R69, 0x1, -R0 ;  /* 0x0000000145459824 */ /* 0x000fe200078e0a00 */
[----:B------:R-:W-:Y:S01]  /*2e10*/  ISETP.GT.U32.AND P1, PT, R0, R71, PT ;  /* 0x000000470000720c */ /* 0x000fe20003f24070 */
[----:B------:R-:W-:-:S02]  /*2e20*/  IMAD.MOV R58, RZ, RZ, -R58 ;  /* 0x000000ffff3a7224 */ /* 0x000fc400078e0a3a */
[--C-:B------:R-:W-:Y:S02]  /*2e30*/  @!P4 IMAD.IADD R63, R63, 0x1, -R0.reuse ;  /* 0x000000013f3fc824 */ /* 0x100fe400078e0a00 */
[----:B------:R-:W-:Y:S02]  /*2e40*/  IMAD R73, R0, R58, R73 ;  /* 0x0000003a00497224 */ /* 0x000fe400078e0249 */
[----:B------:R-:W-:Y:S01]  /*2e50*/  VIADD R58, R2, 0x1c ;  /* 0x0000001c023a7836 */ /* 0x000fe20000000000 */
[----:B------:R-:W-:Y:S01]  /*2e60*/  ISETP.GT.U32.AND P4, PT, R0, R63, PT ;  /* 0x0000003f0000720c */ /* 0x000fe20003f84070 */
[----:B------:R-:W-:Y:S02]  /*2e70*/  VIADD R88, R2, 0x14 ;  /* 0x0000001402587836 */ /* 0x000fe40000000000 */
[--C-:B------:R-:W-:Y:S01]  /*2e80*/  @!P0 IMAD.IADD R67, R67, 0x1, -R0.reuse ;  /* 0x0000000143438824 */ /* 0x100fe200078e0a00 */
[----:B------:R-:W-:Y:S01]  /*2e90*/  ISETP.GE.AND P0, PT, R62, RZ, PT ;  /* 0x000000ff3e00720c */ /* 0x000fe20003f06270 */
[C---:B------:R-:W-:Y:S01]  /*2ea0*/  VIADD R62, R2.reuse, 0x18 ;  /* 0x00000018023e7836 */ /* 0x040fe20000000000 */
[----:B------:R-:W-:Y:S01]  /*2eb0*/  IABS R70, R58 ;  /* 0x0000003a00467213 */ /* 0x000fe20000000000 */
[----:B------:R-:W-:Y:S01]  /*2ec0*/  VIADD R90, R2, 0x10 ;  /* 0x00000010025a7836 */ /* 0x000fe20000000000 */
[----:B------:R-:W-:Y:S01]  /*2ed0*/  IABS R74, R88 ;  /* 0x00000058004a7213 */ /* 0x000fe20000000000 */
[--C-:B------:R-:W-:Y:S01]  /*2ee0*/  @!P1 IMAD.IADD R71, R71, 0x1, -R0.reuse ;  /* 0x0000000147479824 */ /* 0x100fe200078e0a00 */
[----:B------:R-:W-:Y:S01]  /*2ef0*/  ISETP.GT.U32.AND P1, PT, R0, R73, PT ;  /* 0x000000490000720c */ /* 0x000fe20003f24070 */
[----:B0-----:R-:W-:Y:S01]  /*2f00*/  IMAD.MOV R81, RZ, RZ, -R55 ;  /* 0x000000ffff517224 */ /* 0x001fe200078e0a37 */
[----:B------:R-:W-:Y:S01]  /*2f10*/  IABS R72, R62 ;  /* 0x0000003e00487213 */ /* 0x000fe20000000000 */
[----:B------:R-:W-:Y:S01]  /*2f20*/  @!P3 IMAD.IADD R51, R51, 0x1, -R0 ;  /* 0x000000013333b824 */ /* 0x000fe200078e0a00 */
[----:B------:R-:W-:Y:S01]  /*2f30*/  ISETP.GE.AND P3, PT, R66, RZ, PT ;  /* 0x000000ff4200720c */ /* 0x000fe20003f66270 */
[----:B------:R-:W-:Y:S01]  /*2f40*/  IMAD.HI.U32 R60, R3, R70, RZ ;  /* 0x00000046033c7227 */ /* 0x000fe200078e00ff */
[----:B------:R-:W-:-:S03]  /*2f50*/  IABS R76, R90 ;  /* 0x0000005a004c7213 */ /* 0x000fc60000000000 */
[----:B------:R-:W-:-:S04]  /*2f60*/  IMAD.HI.U32 R66, R3, R74, RZ ;  /* 0x0000004a03427227 */ /* 0x000fc800078e00ff */
[----:B------:R-:W-:Y:S02]  /*2f70*/  IMAD.MOV.U32 R54, RZ, RZ, RZ ;  /* 0x000000ffff367224 */ /* 0x000fe400078e00ff */
[----:B------:R-:W-:Y:S02]  /*2f80*/  IMAD R81, R81, R56, RZ ;  /* 0x0000003851517224 */ /* 0x000fe400078e02ff */
[----:B------:R-:W-:Y:S02]  /*2f90*/  IMAD.MOV R75, RZ, RZ, -R60 ;  /* 0x000000ffff4b7224 */ /* 0x000fe400078e0a3c */
[----:B------:R-:W-:Y:S01]  /*2fa0*/  @!P4 IMAD.IADD R63, R63, 0x1, -R0 ;  /* 0x000000013f3fc824 */ /* 0x000fe200078e0a00 */
[----:B------:R-:W-:Y:S01]  /*2fb0*/  ISETP.GE.AND P4, PT, R68, RZ, PT ;  /* 0x000000ff4400720c */ /* 0x000fe20003f86270 */
[----:B------:R-:W-:-:S04]  /*2fc0*/  IMAD.HI.U32 R64, R3, R72, RZ ;  /* 0x0000004803407227 */ /* 0x000fc800078e00ff */
[----:B------:R-:W-:Y:S02]  /*2fd0*/  IMAD.MOV R79, RZ, RZ, -R66 ;  /* 0x000000ffff4f7224 */ /* 0x000fe400078e0a42 */
[----:B------:R-:W-:-:S04]  /*2fe0*/  IMAD.HI.U32 R68, R3, R76, RZ ;  /* 0x0000004c03447227 */ /* 0x000fc800078e00ff */
[----:B------:R-:W-:-:S04]  /*2ff0*/  IMAD.HI.U32 R66, R55, R81, R54 ;  /* 0x0000005137427227 */ /* 0x000fc800078e0036 */
[----:B------:R-:W-:Y:S02]  /*3000*/  VIADD R91, R2, 0xc ;  /* 0x0000000c025b7836 */ /* 0x000fe40000000000 */
[----:B------:R-:W-:Y:S02]  /*3010*/  IMAD R55, R0, R75, R70 ;  /* 0x0000004b00377224 */ /* 0x000fe400078e0246 */
[----:B------:R-:W-:Y:S02]  /*3020*/  IMAD.MOV R77, RZ, RZ, -R64 ;  /* 0x000000ffff4d7224 */ /* 0x000fe400078e0a40 */
[C---:B------:R-:W-:Y:S02]  /*3030*/  VIADD R92, R2.reuse, 0x8 ;  /* 0x00000008025c7836 */ /* 0x040fe40000000000 */
[----:B------:R-:W-:Y:S02]  /*3040*/  VIADD R93, R2, 0x4 ;  /* 0x00000004025d7836 */ /* 0x000fe40000000000 */
[----:B------:R-:W-:Y:S01]  /*3050*/  IMAD.MOV R81, RZ, RZ, -R68 ;  /* 0x000000ffff517224 */ /* 0x000fe200078e0a44 */
[----:B------:R-:W-:Y:S01]  /*3060*/  IABS R68, R91 ;  /* 0x0000005b00447213 */ /* 0x000fe20000000000 */
[----:B------:R-:W-:Y:S01]  /*3070*/  @!P1 IMAD.IADD R73, R73, 0x1, -R0 ;  /* 0x0000000149499824 */ /* 0x000fe200078e0a00 */
[C---:B------:R-:W-:Y:S01]  /*3080*/  ISETP.GT.U32.AND P1, PT, R0.reuse, R55, PT ;  /* 0x000000370000720c */ /* 0x040fe20003f24070 */
[C---:B------:R-:W-:Y:S01]  /*3090*/  IMAD R75, R0.reuse, R77, R72 ;  /* 0x0000004d004b7224 */ /* 0x040fe200078e0248 */
[----:B------:R-:W-:Y:S01]  /*30a0*/  IABS R70, R92 ;  /* 0x0000005c00467213 */ /* 0x000fe20000000000 */
[----:B------:R-:W-:Y:S01]  /*30b0*/  IMAD R77, R0, R79, R74 ;  /* 0x0000004f004d7224 */ /* 0x000fe200078e024a */
[----:B------:R-:W-:Y:S01]  /*30c0*/  IABS R72, R93 ;  /* 0x0000005d00487213 */ /* 0x000fe20000000000 */
[----:B------:R-:W-:Y:S01]  /*30d0*/  IMAD.HI.U32 R54, R3, R68, RZ ;  /* 0x0000004403367227 */ /* 0x000fe200078e00ff */
[----:B------:R-:W-:-:S03]  /*30e0*/  IABS R74, R2 ;  /* 0x00000002004a7213 */ /* 0x000fc60000000000 */
[----:B------:R-:W-:-:S04]  /*30f0*/  IMAD.HI.U32 R60, R3, R70, RZ ;  /* 0x00000046033c7227 */ /* 0x000fc800078e00ff */
[----:B------:R-:W-:-:S04]  /*3100*/  IMAD.HI.U32 R64, R3, R72, RZ ;  /* 0x0000004803407227 */ /* 0x000fc800078e00ff */
[----:B------:R-:W-:Y:S02]  /*3110*/  IMAD R79, R0, R81, R76 ;  /* 0x00000051004f7224 */ /* 0x000fe400078e024c */
[----:B------:R-:W-:-:S04]  /*3120*/  IMAD.HI.U32 R3, R3, R74, RZ ;  /* 0x0000004a03037227 */ /* 0x000fc800078e00ff */
[----:B------:R-:W-:Y:S02]  /*3130*/  IMAD.MOV R81, RZ, RZ, -R54 ;  /* 0x000000ffff517224 */ /* 0x000fe400078e0a36 */
[----:B------:R-:W-:Y:S02]  /*3140*/  IMAD.MOV R87, RZ, RZ, -R3 ;  /* 0x000000ffff577224 */ /* 0x000fe400078e0a03 */
[C---:B------:R-:W-:Y:S02]  /*3150*/  IMAD R3, R0.reuse, R81, R68 ;  /* 0x0000005100037224 */ /* 0x040fe400078e0244 */
[----:B------:R-:W-:Y:S01]  /*3160*/  @!P1 IMAD.IADD R55, R55, 0x1, -R0 ;  /* 0x0000000137379824 */ /* 0x000fe200078e0a00 */
[----:B------:R-:W-:Y:S01]  /*3170*/  ISETP.GT.U32.AND P1, PT, R0, R75, PT ;  /* 0x0000004b0000720c */ /* 0x000fe20003f24070 */
[----:B------:R-:W-:Y:S02]  /*3180*/  IMAD.MOV.U32 R68, RZ, RZ, R51 ;  /* 0x000000ffff447224 */ /* 0x000fe400078e0033 */
[----:B------:R-:W-:-:S02]  /*3190*/  IMAD.MOV R83, RZ, RZ, -R60 ;  /* 0x000000ffff537224 */ /* 0x000fc400078e0a3c */
[----:B------:R-:W-:Y:S01]  /*31a0*/  @!P2 IMAD.MOV R68, RZ, RZ, -R68 ;  /* 0x000000ffff44a224 */ /* 0x000fe200078e0a44 */
[C---:B------:R-:W-:Y:S01]  /*31b0*/  ISETP.GT.U32.AND P2, PT, R0.reuse, R69, PT ;  /* 0x000000450000720c */ /* 0x040fe20003f44070 */
[C---:B------:R-:W-:Y:S02]  /*31c0*/  IMAD R81, R0.reuse, R83, R70 ;  /* 0x0000005300517224 */ /* 0x040fe400078e0246 */
[----:B------:R-:W-:Y:S02]  /*31d0*/  IMAD.MOV.U32 R70, RZ, RZ, R57 ;  /* 0x000000ffff467224 */ /* 0x000fe400078e0039 */
[----:B------:R-:W-:Y:S02]  /*31e0*/  IMAD.MOV R85, RZ, RZ, -R64 ;  /* 0x000000ffff557224 */ /* 0x000fe400078e0a40 */
[----:B------:R-:W-:Y:S01]  /*31f0*/  @!P1 IMAD.IADD R75, R75, 0x1, -R0 ;  /* 0x000000014b4b9824 */ /* 0x000fe200078e0a00 */
[C---:B------:R-:W-:Y:S01]  /*3200*/  ISETP.GT.U32.AND P1, PT, R0.reuse, R67, PT ;  /* 0x000000430000720c */ /* 0x040fe20003f24070 */
[----:B------:R-:W-:Y:S01]  /*3210*/  @!P6 IMAD.MOV R70, RZ, RZ, -R70 ;  /* 0x000000ffff46e224 */ /* 0x000fe200078e0a46 */
[C---:B------:R-:W-:Y:S01]  /*3220*/  ISETP.GT.U32.AND P6, PT, R0.reuse, R55, PT ;  /* 0x000000370000720c */ /* 0x040fe20003fc4070 */
[----:B------:R-:W-:-:S02]  /*3230*/  IMAD R83, R0, R85, R72 ;  /* 0x0000005500537224 */ /* 0x000fc400078e0248 */
[----:B------:R-:W-:Y:S01]  /*3240*/  @!P2 IMAD.IADD R69, R69, 0x1, -R0 ;  /* 0x000000014545a824 */ /* 0x000fe200078e0a00 */
[C---:B------:R-:W-:Y:S01]  /*3250*/  ISETP.GT.U32.AND P2, PT, R0.reuse, R3, PT ;  /* 0x000000030000720c */ /* 0x040fe20003f44070 */
[----:B------:R-:W-:Y:S02]  /*3260*/  IMAD.MOV.U32 R72, RZ, RZ, R59 ;  /* 0x000000ffff487224 */ /* 0x000fe400078e003b */
[----:B------:R-:W-:Y:S02]  /*3270*/  IMAD.MOV.U32 R76, RZ, RZ, R63 ;  /* 0x000000ffff4c7224 */ /* 0x000fe400078e003f */
[C---:B------:R-:W-:Y:S02]  /*3280*/  IMAD R85, R0.reuse, R87, R74 ;  /* 0x0000005700557224 */ /* 0x040fe400078e024a */
[----:B------:R-:W-:Y:S02]  /*3290*/  IMAD.MOV.U32 R74, RZ, RZ, R61 ;  /* 0x000000ffff4a7224 */ /* 0x000fe400078e003d */
[----:B------:R-:W-:Y:S01]  /*32a0*/  @!P5 IMAD.MOV R72, RZ, RZ, -R72 ;  /* 0x000000ffff48d224 */ /* 0x000fe200078e0a48 */
[C---:B------:R-:W-:Y:S01]  /*32b0*/  ISETP.GT.U32.AND P5, PT, R0.reuse, R71, PT ;  /* 0x000000470000720c */ /* 0x040fe20003fa4070 */
[----:B------:R-:W-:Y:S01]  /*32c0*/  @!P4 IMAD.MOV R76, RZ, RZ, -R76 ;  /* 0x000000ffff4cc224 */ /* 0x000fe200078e0a4c */
[C---:B------:R-:W-:Y:S01]  /*32d0*/  ISETP.GT.U32.AND P4, PT, R0.reuse, R75, PT ;  /* 0x0000004b0000720c */ /* 0x040fe20003f84070 */
[----:B------:R-:W-:Y:S01]  /*32e0*/  @!P1 IMAD.IADD R67, R67, 0x1, -R0 ;  /* 0x0000000143439824 */ /* 0x000fe200078e0a00 */
[----:B------:R-:W-:Y:S01]  /*32f0*/  ISETP.GT.U32.AND P1, PT, R0, R79, PT ;  /* 0x0000004f0000720c */ /* 0x000fe20003f24070 */
[----:B------:R-:W-:-:S04]  /*3300*/  IMAD.HI.U32 R66, R66, R89, RZ ;  /* 0x0000005942427227 */ /* 0x000fc800078e00ff */
[----:B------:R-:W-:Y:S01]  /*3310*/  @!P3 IMAD.MOV R74, RZ, RZ, -R74 ;  /* 0x000000ffff4ab224 */ /* 0x000fe200078e0a4a */
[C---:B------:R-:W-:Y:S01]  /*3320*/  ISETP.GT.U32.AND P3, PT, R0.reuse, R73, PT ;  /* 0x000000490000720c */ /* 0x040fe20003f64070 */
[--C-:B------:R-:W-:Y:S01]  /*3330*/  @!P6 IMAD.IADD R55, R55, 0x1, -R0.reuse ;  /* 0x000000013737e824 */ /* 0x100fe200078e0a00 */
[----:B------:R-:W-:Y:S01]  /*3340*/  ISETP.GT.U32.AND P6, PT, R0, R85, PT ;  /* 0x000000550000720c */ /* 0x000fe20003fc4070 */
[----:B------:R-:W-:Y:S01]  /*3350*/  @!P2 IMAD.IADD R3, R3, 0x1, -R0 ;  /* 0x000000010303a824 */ /* 0x000fe200078e0a00 */
[----:B------:R-:W-:Y:S01]  /*3360*/  ISETP.GE.AND P2, PT, R84, RZ, PT ;  /* 0x000000ff5400720c */ /* 0x000fe20003f46270 */
[----:B------:R-:W-:Y:S02]  /*3370*/  IMAD.MOV R66, RZ, RZ, -R66 ;  /* 0x000000ffff427224 */ /* 0x000fe400078e0a42 */
[----:B------:R-:W-:Y:S02]  /*3380*/  IMAD.MOV.U32 R78, RZ, RZ, R65 ;  /* 0x000000ffff4e7224 */ /* 0x000fe400078e0041 */
[----:B------:R-:W-:-:S02]  /*3390*/  IMAD R51, R56, R66, R89 ;  /* 0x0000004238337224 */ /* 0x000fc400078e0259 */
[----:B------:R-:W-:Y:S01]  /*33a0*/  @!P0 IMAD.MOV R78, RZ, RZ, -R78 ;  /* 0x000000ffff4e8224 */ /* 0x000fe200078e0a4e */
[C---:B------:R-:W-:Y:S01]  /*33b0*/  ISETP.GT.U32.AND P0, PT, R0.reuse, R77, PT ;  /* 0x0000004d0000720c */ /* 0x040fe20003f04070 */
[--C-:B------:R-:W-:Y:S01]  /*33c0*/  @!P5 IMAD.IADD R71, R71, 0x1, -R0.reuse ;  /* 0x000000014747d824 */ /* 0x100fe200078e0a00 */
[----:B------:R-:W-:Y:S01]  /*33d0*/  ISETP.GT.U32.AND P5, PT, R0, R81, PT ;  /* 0x000000510000720c */ /* 0x000fe20003fa4070 */
[--C-:B------:R-:W-:Y:S01]  /*33e0*/  @!P4 IMAD.IADD R75, R75, 0x1, -R0.reuse ;  /* 0x000000014b4bc824 */ /* 0x100fe200078e0a00 */
[----:B------:R-:W-:Y:S01]  /*33f0*/  ISETP.GT.U32.AND P4, PT, R56, R51, PT ;  /* 0x000000333800720c */ /* 0x000fe20003f84070 */
[--C-:B------:R-:W-:Y:S01]  /*3400*/  @!P1 IMAD.IADD R79, R79, 0x1, -R0.reuse ;  /* 0x000000014f4f9824 */ /* 0x100fe200078e0a00 */
[----:B------:R-:W-:Y:S01]  /*3410*/  ISETP.GE.AND P1, PT, R82, RZ, PT ;  /* 0x000000ff5200720c */ /* 0x000fe20003f26270 */
[--C-:B------:R-:W-:Y:S01]  /*3420*/  @!P3 IMAD.IADD R73, R73, 0x1, -R0.reuse ;  /* 0x000000014949b824 */ /* 0x100fe200078e0a00 */
[----:B------:R-:W-:Y:S01]  /*3430*/  ISETP.GT.U32.AND P3, PT, R0, R83, PT ;  /* 0x000000530000720c */ /* 0x000fe20003f64070 */
[--C-:B------:R-:W-:Y:S01]  /*3440*/  @!P6 IMAD.IADD R85, R85, 0x1, -R0.reuse ;  /* 0x000000015555e824 */ /* 0x100fe200078e0a00 */
[----:B------:R-:W-:Y:S01]  /*3450*/  ISETP.GE.AND P6, PT, R62, RZ, PT ;  /* 0x000000ff3e00720c */ /* 0x000fe20003fc6270 */
[----:B------:R-:W-:Y:S01]  /*3460*/  @!P2 IMAD.MOV R71, RZ, RZ, -R71 ;  /* 0x000000ffff47a224 */ /* 0x000fe200078e0a47 */
[----:B------:R-:W-:Y:S01]  /*3470*/  ISETP.GT.U32.AND P2, PT, R0, R3, PT ;  /* 0x000000030000720c */ /* 0x000fe20003f44070 */
[--C-:B------:R-:W-:Y:S01]  /*3480*/  @!P0 IMAD.IADD R77, R77, 0x1, -R0.reuse ;  /* 0x000000014d4d8824 */ /* 0x100fe200078e0a00 */
[----:B------:R-:W-:Y:S01]  /*3490*/  ISETP.GE.AND P0, PT, R80, RZ, PT ;  /* 0x000000ff5000720c */ /* 0x000fe20003f06270 */
[----:B------:R-:W-:Y:S01]  /*34a0*/  @!P5 IMAD.IADD R81, R81, 0x1, -R0 ;  /* 0x000000015151d824 */ /* 0x000fe200078e0a00 */
[----:B------:R-:W-:Y:S01]  /*34b0*/  ISETP.GE.AND P5, PT, R86, RZ, PT ;  /* 0x000000ff5600720c */ /* 0x000fe20003fa6270 */
[----:B------:R-:W-:-:S02]  /*34c0*/  @!P4 IMAD.IADD R51, R51, 0x1, -R56 ;  /* 0x000000013333c824 */ /* 0x000fc400078e0a38 */
[----:B------:R-:W-:Y:S01]  /*34d0*/  @!P1 IMAD.MOV R69, RZ, RZ, -R69 ;  /* 0x000000ffff459224 */ /* 0x000fe200078e0a45 */
[----:B------:R-:W-:Y:S01]  /*34e0*/  ISETP.GT.U32.AND P1, PT, R0, R79, PT ;  /* 0x0000004f0000720c */ /* 0x000fe20003f24070 */
[--C-:B------:R-:W-:Y:S01]  /*34f0*/  @!P3 IMAD.IADD R83, R83, 0x1, -R0.reuse ;  /* 0x000000015353b824 */ /* 0x100fe200078e0a00 */
[----:B------:R-:W-:Y:S01]  /*3500*/  ISETP.GE.AND P3, PT, R58, RZ, PT ;  /* 0x000000ff3a00720c */ /* 0x000fe20003f66270 */
[----:B------:R-:W-:Y:S01]  /*3510*/  @!P6 IMAD.MOV R75, RZ, RZ, -R75 ;  /* 0x000000ffff4be224 */ /* 0x000fe200078e0a4b */
[----:B------:R-:W-:Y:S01]  /*3520*/  ISETP.GT.U32.AND P6, PT, R56, R51, PT ;  /* 0x000000333800720c */ /* 0x000fe20003fc4070 */
[--C-:B------:R-:W-:Y:S01]  /*3530*/  @!P2 IMAD.IADD R3, R3, 0x1, -R0.reuse ;  /* 0x000000010303a824 */ /* 0x100fe200078e0a00 */
[----:B------:R-:W-:Y:S01]  /*3540*/  ISETP.GE.AND P2, PT, R90, RZ, PT ;  /* 0x000000ff5a00720c */ /* 0x000fe20003f46270 */
[----:B------:R-:W-:Y:S01]  /*3550*/  @!P0 IMAD.MOV R67, RZ, RZ, -R67 ;  /* 0x000000ffff438224 */ /* 0x000fe200078e0a43 */
[C---:B------:R-:W-:Y:S01]  /*3560*/  ISETP.GT.U32.AND P0, PT, R0.reuse, R77, PT ;  /* 0x0000004d0000720c */ /* 0x040fe20003f04070 */
[----:B------:R-:W-:Y:S01]  /*3570*/  IMAD.MOV.U32 R80, RZ, RZ, R55 ;  /* 0x000000ffff507224 */ /* 0x000fe200078e0037 */
[C---:B------:R-:W-:Y:S01]  /*3580*/  ISETP.GT.U32.AND P4, PT, R0.reuse, R81, PT ;  /* 0x000000510000720c */ /* 0x040fe20003f84070 */
[----:B------:R-:W-:Y:S01]  /*3590*/  @!P5 IMAD.MOV R73, RZ, RZ, -R73 ;  /* 0x000000ffff49d224 */ /* 0x000fe200078e0a49 */
[----:B------:R-:W-:Y:S01]  /*35a0*/  ISETP.GT.U32.AND P5, PT, R0, R85, PT ;  /* 0x000000550000720c */ /* 0x000fe20003fa4070 */
[----:B------:R-:W-:Y:S01]  /*35b0*/  @!P1 IMAD.IADD R79, R79, 0x1, -R0 ;  /* 0x000000014f4f9824 */ /* 0x000fe200078e0a00 */
[----:B------:R-:W-:Y:S01]  /*35c0*/  ISETP.GE.AND P1, PT, R88, RZ, PT ;  /* 0x000000ff5800720c */ /* 0x000fe20003f26270 */
[----:B------:R-:W-:Y:S01]  /*35d0*/  @!P3 IMAD.MOV R80, RZ, RZ, -R80 ;  /* 0x000000ffff50b224 */ /* 0x000fe200078e0a50 */
[----:B------:R-:W-:Y:S01]  /*35e0*/  ISETP.GT.U32.AND P3, PT, R0, R83, PT ;  /* 0x000000530000720c */ /* 0x000fe20003f64070 */
[----:B------:R-:W-:Y:S01]  /*35f0*/  @!P6 IMAD.IADD R51, R51, 0x1, -R56 ;  /* 0x000000013333e824 */ /* 0x000fe200078e0a38 */
[----:B------:R-:W-:Y:S01]  /*3600*/  ISETP.GE.AND P6, PT, R107, RZ, PT ;  /* 0x000000ff6b00720c */ /* 0x000fe20003fc6270 */
[----:B------:R-:W-:Y:S01]  /*3610*/  @!P2 IMAD.MOV R79, RZ, RZ, -R79 ;  /* 0x000000ffff4fa224 */ /* 0x000fe200078e0a4f */
[----:B------:R-:W-:Y:S01]  /*3620*/  ISETP.NE.AND P2, PT, R52, RZ, PT ;  /* 0x000000ff3400720c */ /* 0x000fe20003f45270 */
[----:B------:R-:W-:Y:S01]  /*3630*/  @!P0 IMAD.IADD R77, R77, 0x1, -R0 ;  /* 0x000000014d4d8824 */ /* 0x000fe200078e0a00 */
[----:B------:R-:W-:Y:S01]  /*3640*/  ISETP.GE.AND P0, PT, R2, RZ, PT ;  /* 0x000000ff0200720c */ /* 0x000fe20003f06270 */
[----:B------:R-:W-:-:S02]  /*3650*/  IMAD.MOV.U32 R84, RZ, RZ, R51 ;  /* 0x000000ffff547224 */ /* 0x000fc400078e0033 */
[--C-:B------:R-:W-:Y:S01]  /*3660*/  @!P5 IMAD.IADD R85, R85, 0x1, -R0.reuse ;  /* 0x000000015555d824 */ /* 0x100fe200078e0a00 */
[----:B------:R-:W-:Y:S01]  /*3670*/  ISETP.GE.AND P5, PT, R93, RZ, PT ;  /* 0x000000ff5d00720c */ /* 0x000fe20003fa6270 */
[----:B------:R-:W-:Y:S01]  /*3680*/  @!P1 IMAD.MOV R77, RZ, RZ, -R77 ;  /* 0x000000ffff4d9224 */ /* 0x000fe200078e0a4d */
[----:B------:R-:W-:Y:S01]  /*3690*/  ISETP.NE.AND P1, PT, R53, RZ, PT ;  /* 0x000000ff3500720c */ /* 0x000fe20003f25270 */
[----:B------:R-:W-:Y:S01]  /*36a0*/  @!P3 IMAD.IADD R83, R83, 0x1, -R0 ;  /* 0x000000015353b824 */ /* 0x000fe200078e0a00 */
[----:B------:R-:W-:Y:S01]  /*36b0*/  ISETP.GE.AND P3, PT, R92, RZ, PT ;  /* 0x000000ff5c00720c */ /* 0x000fe20003f66270 */
[----:B------:R-:W-:Y:S01]  /*36c0*/  @!P6 IMAD.MOV R84, RZ, RZ, -R84 ;  /* 0x000000ffff54e224 */ /* 0x000fe200078e0a54 */
[----:B------:R-:W-:Y:S01]  /*36d0*/  LOP3.LUT R53, RZ, R53, RZ, 0x33, !PT ;  /* 0x00000035ff357212 */ /* 0x000fe200078e33ff */
[----:B------:R-:W-:Y:S01]  /*36e0*/  @!P4 IMAD.IADD R81, R81, 0x1, -R0 ;  /* 0x000000015151c824 */ /* 0x000fe200078e0a00 */
[----:B------:R-:W-:Y:S01]  /*36f0*/  @!P2 LOP3.LUT R84, RZ, R52, RZ, 0x33, !PT ;  /* 0x00000034ff54a212 */ /* 0x000fe200078e33ff */
[----:B------:R-:W-:Y:S01]  /*3700*/  IMAD.MOV.U32 R82, RZ, RZ, R3 ;  /* 0x000000ffff527224 */ /* 0x000fe200078e0003 */
[C---:B------:R-:W-:Y:S01]  /*3710*/  SEL R4, R53.reuse, R4, !P1 ;  /* 0x0000000435047207 */ /* 0x040fe20004800000 */
[----:B------:R-:W-:Y:S01]  /*3720*/  @!P0 IMAD.MOV R85, RZ, RZ, -R85 ;  /* 0x000000ffff558224 */ /* 0x000fe200078e0a55 */
[C---:B------:R-:W-:Y:S01]  /*3730*/  SEL R5, R53.reuse, R5, !P1 ;  /* 0x0000000535057207 */ /* 0x040fe20004800000 */
[----:B------:R-:W-:Y:S01]  /*3740*/  IMAD R84, R84, UR18, RZ ;  /* 0x0000001254547c24 */ /* 0x000fe2000f8e02ff */
[C---:B------:R-:W-:Y:S01]  /*3750*/  SEL R6, R53.reuse, R6, !P1 ;  /* 0x0000000635067207 */ /* 0x040fe20004800000 */
[----:B--2---:R-:W-:Y:S01]  /*3760*/  IMAD R4, R4, UR5, RZ ;  /* 0x0000000504047c24 */ /* 0x004fe2000f8e02ff */
[----:B------:R-:W-:Y:S01]  /*3770*/  SEL R7, R53, R7, !P1 ;  /* 0x0000000735077207 */ /* 0x000fe20004800000 */
[----:B------:R-:W-:Y:S01]  /*3780*/  @!P5 IMAD.MOV R83, RZ, RZ, -R83 ;  /* 0x000000ffff53d224 */ /* 0x000fe200078e0a53 */
[----:B---3--:R-:W-:Y:S01]  /*3790*/  IADD3 R105, P5, PT, R84, UR8, RZ ;  /* 0x0000000854697c10 */ /* 0x008fe2000ffbe0ff */
[----:B------:R-:W-:Y:S01]  /*37a0*/  IMAD R5, R5, UR5, RZ ;  /* 0x0000000505057c24 */ /* 0x000fe2000f8e02ff */
[----:B------:R-:W-:Y:S01]  /*37b0*/  SEL R8, R53, R8, !P1 ;  /* 0x0000000835087207 */ /* 0x000fe20004800000 */
[----:B------:R-:W-:Y:S01]  /*37c0*/  @!P3 IMAD.MOV R81, RZ, RZ, -R81 ;  /* 0x000000ffff51b224 */ /* 0x000fe200078e0a51 */
[----:B------:R-:W-:Y:S01]  /*37d0*/  SHF.R.S32.HI R101, RZ, 0x1f, R4 ;  /* 0x0000001fff657819 */ /* 0x000fe20000011404 */
[----:B------:R-:W-:Y:S01]  /*37e0*/  IMAD R6, R6, UR5, RZ ;  /* 0x0000000506067c24 */ /* 0x000fe2000f8e02ff */
[----:B------:R-:W-:Y:S01]  /*37f0*/  IADD3 R104, P3, PT, R4, UR10, RZ ;  /* 0x0000000a04687c10 */ /* 0x000fe2000ff7e0ff */
[----:B------:R-:W-:Y:S01]  /*3800*/  IMAD R7, R7, UR5, RZ ;  /* 0x0000000507077c24 */ /* 0x000fe2000f8e02ff */
[----:B------:R-:W-:Y:S01]  /*3810*/  LEA.HI.X.SX32 R103, R84, UR9, 0x1, P5 ;  /* 0x0000000954677c11 */ /* 0x000fe2000a8f0eff */
[----:B------:R-:W-:Y:S01]  /*3820*/  IMAD R8, R8, UR5, RZ ;  /* 0x0000000508087c24 */ /* 0x000fe2000f8e02ff */
[----:B------:R-:W-:Y:S01]  /*3830*/  SEL R9, R53, R9, !P1 ;  /* 0x0000000935097207 */ /* 0x000fe20004800000 */
[----:B------:R-:W-:Y:S01]  /*3840*/  IMAD.SHL.U32 R123, R123, 0x8, RZ ;  /* 0x000000087b7b7824 */ /* 0x000fe200078e00ff */
[----:B------:R-:W-:Y:S01]  /*3850*/  SHF.R.S32.HI R99, RZ, 0x1f, R5 ;  /* 0x0000001fff637819 */ /* 0x000fe20000011405 */
[----:B------:R-:W-:Y:S01]  /*3860*/  IMAD R132, R132, UR73, RZ ;  /* 0x0000004984847c24 */ /* 0x000fe2000f8e02ff */
[----:B------:R-:W-:Y:S01]  /*3870*/  IADD3 R102, P5, PT, R5, UR10, RZ ;  /* 0x0000000a05667c10 */ /* 0x000fe2000ffbe0ff */
[----:B------:R-:W-:Y:S01]  /*3880*/  IMAD R9, R9, UR5, RZ ;  /* 0x0000000509097c24 */ /* 0x000fe2000f8e02ff */
[----:B------:R-:W-:Y:S01]  /*3890*/  IADD3.X R101, PT, PT, R101, UR11, RZ, P3, !PT ;  /* 0x0000000b65657c10 */ /* 0x000fe20009ffe4ff */
[----:B------:R-:W-:Y:S01]  /*38a0*/  IMAD R130, R130, UR73, RZ ;  /* 0x0000004982827c24 */ /* 0x000fe2000f8e02ff */
[----:B------:R-:W-:Y:S01]  /*38b0*/  ISETP.GE.AND P4, PT, R91, RZ, PT ;  /* 0x000000ff5b00720c */ /* 0x000fe20003f86270 */
[----:B------:R-:W-:Y:S01]  /*38c0*/  IMAD R128, R128, UR73, RZ ;  /* 0x0000004980807c24 */ /* 0x000fe2000f8e02ff */
[----:B------:R-:W-:Y:S01]  /*38d0*/  SEL R10, R53, R10, !P1 ;  /* 0x0000000a350a7207 */ /* 0x000fe20004800000 */
[----:B------:R-:W-:Y:S01]  /*38e0*/  IMAD R126, R126, UR73, RZ ;  /* 0x000000497e7e7c24 */ /* 0x000fe2000f8e02ff */
[----:B------:R-:W-:Y:S01]  /*38f0*/  SHF.R.S32.HI R97, RZ, 0x1f, R6 ;  /* 0x0000001fff617819 */ /* 0x000fe20000011406 */
[----:B------:R-:W-:Y:S01]  /*3900*/  IMAD R125, R125, UR74, RZ ;  /* 0x0000004a7d7d7c24 */ /* 0x000fe2000f8e02ff */
[----:B------:R-:W-:Y:S01]  /*3910*/  IADD3 R100, P3, PT, R6, UR10, RZ ;  /* 0x0000000a06647c10 */ /* 0x000fe2000ff7e0ff */
[----:B------:R-:W-:Y:S01]  /*3920*/  IMAD R10, R10, UR5, RZ ;  /* 0x000000050a0a7c24 */ /* 0x000fe2000f8e02ff */
[----:B------:R-:W-:-:S02]  /*3930*/  IADD3.X R99, PT, PT, R99, UR11, RZ, P5, !PT ;  /* 0x0000000b63637c10 */ /* 0x000fc4000affe4ff */
[----:B------:R-:W-:Y:S02]  /*3940*/  SEL R11, R53, R11, !P1 ;  /* 0x0000000b350b7207 */ /* 0x000fe40004800000 */
[----:B------:R-:W-:Y:S01]  /*3950*/  SHF.R.S32.HI R95, RZ, 0x1f, R7 ;  /* 0x0000001fff5f7819 */ /* 0x000fe20000011407 */
[----:B------:R-:W-:Y:S01]  /*3960*/  @!P4 IMAD.MOV R82, RZ, RZ, -R82 ;  /* 0x000000ffff52c224 */ /* 0x000fe200078e0a52 */
[----:B------:R-:W-:Y:S01]  /*3970*/  IADD3 R98, P5, PT, R7, UR10, RZ ;  /* 0x0000000a07627c10 */ /* 0x000fe2000ffbe0ff */
[----:B------:R-:W-:Y:S01]  /*3980*/  IMAD R11, R11, UR5, RZ ;  /* 0x000000050b0b7c24 */ /* 0x000fe2000f8e02ff */
[----:B------:R-:W-:Y:S02]  /*3990*/  IADD3.X R97, PT, PT, R97, UR11, RZ, P3, !PT ;  /* 0x0000000b61617c10 */ /* 0x000fe40009ffe4ff */
[----:B------:R-:W-:Y:S02]  /*39a0*/  SEL R12, R53, R12, !P1 ;  /* 0x0000000c350c7207 */ /* 0x000fe40004800000 */
[----:B------:R-:W-:-:S02]  /*39b0*/  SHF.R.S32.HI R93, RZ, 0x1f, R8 ;  /* 0x0000001fff5d7819 */ /* 0x000fc40000011408 */
[----:B------:R-:W-:Y:S01]  /*39c0*/  IADD3 R96, P3, PT, R8, UR10, RZ ;  /* 0x0000000a08607c10 */ /* 0x000fe2000ff7e0ff */
[----:B------:R-:W-:Y:S01]  /*39d0*/  IMAD R12, R12, UR5, RZ ;  /* 0x000000050c0c7c24 */ /* 0x000fe2000f8e02ff */
[----:B------:R-:W-:Y:S02]  /*39e0*/  SEL R55, R53, R32, !P1 ;  /* 0x0000002035377207 */ /* 0x000fe40004800000 */
[----:B------:R-:W-:Y:S02]  /*39f0*/  IADD3.X R95, PT, PT, R95, UR11, RZ, P5, !PT ;  /* 0x0000000b5f5f7c10 */ /* 0x000fe4000affe4ff */
[----:B------:R-:W-:Y:S01]  /*3a00*/  SEL R13, R53, R13, !P1 ;  /* 0x0000000d350d7207 */ /* 0x000fe20004800000 */
[----:B------:R-:W-:Y:S01]  /*3a10*/  IMAD R55, R55, UR5, RZ ;  /* 0x0000000537377c24 */ /* 0x000fe2000f8e02ff */
[----:B------:R-:W-:Y:S02]  /*3a20*/  SHF.R.S32.HI R91, RZ, 0x1f, R9 ;  /* 0x0000001fff5b7819 */ /* 0x000fe40000011409 */
[----:B------:R-:W-:Y:S01]  /*3a30*/  IADD3 R94, P5, PT, R9, UR10, RZ ;  /* 0x0000000a095e7c10 */ /* 0x000fe2000ffbe0ff */
[----:B------:R-:W-:Y:S01]  /*3a40*/  IMAD R13, R13, UR5, RZ ;  /* 0x000000050d0d7c24 */ /* 0x000fe2000f8e02ff */
[----:B------:R-:W-:-:S02]  /*3a50*/  IADD3.X R93, PT, PT, R93, UR11, RZ, P3, !PT ;  /* 0x0000000b5d5d7c10 */ /* 0x000fc40009ffe4ff */
[C---:B------:R-:W-:Y:S02]  /*3a60*/  SEL R14, R53.reuse, R14, !P1 ;  /* 0x0000000e350e7207 */ /* 0x040fe40004800000 */
[----:B------:R-:W-:Y:S02]  /*3a70*/  SHF.R.S32.HI R89, RZ, 0x1f, R10 ;  /* 0x0000001fff597819 */ /* 0x000fe4000001140a */
[----:B------:R-:W-:Y:S01]  /*3a80*/  IADD3 R92, P3, PT, R10, UR10, RZ ;  /* 0x0000000a0a5c7c10 */ /* 0x000fe2000ff7e0ff */
[----:B------:R-:W-:Y:S01]  /*3a90*/  IMAD R14, R14, UR5, RZ ;  /* 0x000000050e0e7c24 */ /* 0x000fe2000f8e02ff */
[----:B------:R-:W-:Y:S02]  /*3aa0*/  SEL R54, R53, R38, !P1 ;  /* 0x0000002635367207 */ /* 0x000fe40004800000 */
[----:B------:R-:W-:Y:S02]  /*3ab0*/  IADD3.X R91, PT, PT, R91, UR11, RZ, P5, !PT ;  /* 0x0000000b5b5b7c10 */ /* 0x000fe4000affe4ff */
[C---:B------:R-:W-:Y:S01]  /*3ac0*/  SEL R15, R53.reuse, R15, !P1 ;  /* 0x0000000f350f7207 */ /* 0x040fe20004800000 */
[----:B------:R-:W-:Y:S01]  /*3ad0*/  IMAD R54, R54, UR5, RZ ;  /* 0x0000000536367c24 */ /* 0x000fe2000f8e02ff */
[----:B------:R-:W-:-:S02]  /*3ae0*/  SEL R118, R53, R35, !P1 ;  /* 0x0000002335767207 */ /* 0x000fc40004800000 */
[----:B------:R-:W-:Y:S01]  /*3af0*/  SHF.R.S32.HI R87, RZ, 0x1f, R11 ;  /* 0x0000001fff577819 */ /* 0x000fe2000001140b */
[----:B------:R-:W-:Y:S01]  /*3b00*/  IMAD R15, R15, UR5, RZ ;  /* 0x000000050f0f7c24 */ /* 0x000fe2000f8e02ff */
[----:B------:R-:W-:Y:S01]  /*3b10*/  IADD3 R90, P5, PT, R11, UR10, RZ ;  /* 0x0000000a0b5a7c10 */ /* 0x000fe2000ffbe0ff */
[----:B------:R-:W-:Y:S01]  /*3b20*/  IMAD R118, R118, UR5, RZ ;  /* 0x0000000576767c24 */ /* 0x000fe2000f8e02ff */
[C---:B------:R-:W-:Y:S02]  /*3b30*/  SEL R35, R53.reuse, R50, !P1 ;  /* 0x0000003235237207 */ /* 0x040fe40004800000 */
[C---:B------:R-:W-:Y:S02]  /*3b40*/  SEL R57, R53.reuse, R29, !P1 ;  /* 0x0000001d35397207 */ /* 0x040fe40004800000 */
[C---:B------:R-:W-:Y:S02]  /*3b50*/  SEL R60, R53.reuse, R34, !P1 ;  /* 0x00000022353c7207 */ /* 0x040fe40004800000 */
[----:B------:R-:W-:-:S02]  /*3b60*/  SEL R63, R53, R39, !P1 ;  /* 0x00000027353f7207 */ /* 0x000fc40004800000 */
[----:B------:R-:W-:Y:S01]  /*3b70*/  SEL R50, R53, R85, !P1 ;  /* 0x0000005535327207 */ /* 0x000fe20004800000 */
[----:B------:R-:W-:Y:S01]  /*3b80*/  IMAD R60, R60, UR5, RZ ;  /* 0x000000053c3c7c24 */ /* 0x000fe2000f8e02ff */
[----:B------:R-:W-:Y:S02]  /*3b90*/  IADD3.X R89, PT, PT, R89, UR11, RZ, P3, !PT ;  /* 0x0000000b59597c10 */ /* 0x000fe40009ffe4ff */
[C---:B------:R-:W-:Y:S01]  /*3ba0*/  SEL R16, R53.reuse, R16, !P1 ;  /* 0x0000001035107207 */ /* 0x040fe20004800000 */
[----:B------:R-:W-:Y:S01]  /*3bb0*/  IMAD R50, R50, UR5, RZ ;  /* 0x0000000532327c24 */ /* 0x000fe2000f8e02ff */
[C---:B------:R-:W-:Y:S02]  /*3bc0*/  SEL R34, R53.reuse, R49, !P1 ;  /* 0x0000003135227207 */ /* 0x040fe40004800000 */
[----:B------:R-:W-:Y:S01]  /*3bd0*/  SEL R29, R53, R67, !P1 ;  /* 0x00000043351d7207 */ /* 0x000fe20004800000 */
[----:B------:R-:W-:Y:S01]  /*3be0*/  IMAD R16, R16, UR5, RZ ;  /* 0x0000000510107c24 */ /* 0x000fe2000f8e02ff */
[----:B------:R-:W-:-:S02]  /*3bf0*/  SHF.R.S32.HI R85, RZ, 0x1f, R12 ;  /* 0x0000001fff557819 */ /* 0x000fc4000001140c */
[----:B------:R-:W-:Y:S01]  /*3c00*/  IADD3 R88, P3, PT, R12, UR10, RZ ;  /* 0x0000000a0c587c10 */ /* 0x000fe2000ff7e0ff */
[----:B------:R-:W-:Y:S01]  /*3c10*/  IMAD R29, R29, UR5, RZ ;  /* 0x000000051d1d7c24 */ /* 0x000fe2000f8e02ff */
[C---:B------:R-:W-:Y:S02]  /*3c20*/  SEL R0, R53.reuse, R25, !P1 ;  /* 0x0000001935007207 */ /* 0x040fe40004800000 */
[C---:B------:R-:W-:Y:S02]  /*3c30*/  SEL R2, R53.reuse, R26, !P1 ;  /* 0x0000001a35027207 */ /* 0x040fe40004800000 */
[C---:B------:R-:W-:Y:S02]  /*3c40*/  SEL R58, R53.reuse, R30, !P1 ;  /* 0x0000001e353a7207 */ /* 0x040fe40004800000 */
[C---:B------:R-:W-:Y:S01]  /*3c50*/  SEL R59, R53.reuse, R31, !P1 ;  /* 0x0000001f353b7207 */ /* 0x040fe20004800000 */
[----:B------:R-:W-:Y:S01]  /*3c60*/  IMAD R2, R2, UR5, RZ ;  /* 0x0000000502027c24 */ /* 0x000fe2000f8e02ff */
[----:B------:R-:W-:-:S02]  /*3c70*/  SEL R61, R53, R33, !P1 ;  /* 0x00000021353d7207 */ /* 0x000fc40004800000 */
[----:B------:R-:W-:Y:S01]  /*3c80*/  SEL R51, R53, R36, !P1 ;  /* 0x0000002435337207 */ /* 0x000fe20004800000 */
[----:B------:R-:W-:Y:S01]  /*3c90*/  IMAD R59, R59, UR5, RZ ;  /* 0x000000053b3b7c24 */ /* 0x000fe2000f8e02ff */
[----:B------:R-:W-:Y:S01]  /*3ca0*/  SEL R62, R53, R37, !P1 ;  /* 0x00000025353e7207 */ /* 0x000fe20004800000 */
[----:B------:R-:W-:Y:S01]  /*3cb0*/  IMAD R61, R61, UR5, RZ ;  /* 0x000000053d3d7c24 */ /* 0x000fe2000f8e02ff */
[----:B------:R-:W-:Y:S01]  /*3cc0*/  SEL R49, R53, R83, !P1 ;  /* 0x0000005335317207 */ /* 0x000fe20004800000 */
[----:B------:R-:W-:Y:S01]  /*3cd0*/  IMAD R51, R51, UR5, RZ ;  /* 0x0000000533337c24 */ /* 0x000fe2000f8e02ff */
[----:B------:R-:W-:Y:S01]  /*3ce0*/  IADD3 R67, P6, PT, R55, UR10, RZ ;  /* 0x0000000a37437c10 */ /* 0x000fe2000ffde0ff */
[----:B------:R-:W-:Y:S01]  /*3cf0*/  IMAD R52, R62, UR5, RZ ;  /* 0x000000053e347c24 */ /* 0x000fe2000f8e02ff */
[----:B------:R-:W-:Y:S01]  /*3d00*/  IADD3.X R87, PT, PT, R87, UR11, RZ, P5, !PT ;  /* 0x0000000b57577c10 */ /* 0x000fe2000affe4ff */
[----:B------:R-:W-:Y:S01]  /*3d10*/  IMAD R49, R49, UR5, RZ ;  /* 0x0000000531317c24 */ /* 0x000fe2000f8e02ff */
[----:B------:R-:W-:-:S02]  /*3d20*/  SEL R17, R53, R17, !P1 ;  /* 0x0000001135117207 */ /* 0x000fc40004800000 */
[C---:B------:R-:W-:Y:S02]  /*3d30*/  SEL R3, R53.reuse, R27, !P1 ;  /* 0x0000001b35037207 */ /* 0x040fe40004800000 */
[----:B------:R-:W-:Y:S01]  /*3d40*/  SEL R56, R53, R28, !P1 ;  /* 0x0000001c35387207 */ /* 0x000fe20004800000 */
[----:B------:R-:W-:Y:S01]  /*3d50*/  IMAD R17, R17, UR5, RZ ;  /* 0x0000000511117c24 */ /* 0x000fe2000f8e02ff */
[----:B------:R-:W-:Y:S01]  /*3d60*/  SEL R64, R53, R40, !P1 ;  /* 0x0000002835407207 */ /* 0x000fe20004800000 */
[----:B------:R-:W-:Y:S01]  /*3d70*/  IMAD R3, R3, UR5, RZ ;  /* 0x0000000503037c24 */ /* 0x000fe2000f8e02ff */
[C---:B------:R-:W-:Y:S02]  /*3d80*/  SEL R65, R53.reuse, R41, !P1 ;  /* 0x0000002935417207 */ /* 0x040fe40004800000 */
[C---:B------:R-:W-:Y:S02]  /*3d90*/  SEL R66, R53.reuse, R42, !P1 ;  /* 0x0000002a35427207 */ /* 0x040fe40004800000 */
[----:B------:R-:W-:-:S02]  /*3da0*/  SEL R30, R53, R43, !P1 ;  /* 0x0000002b351e7207 */ /* 0x000fc40004800000 */
[C---:B------:R-:W-:Y:S02]  /*3db0*/  SEL R31, R53.reuse, R44, !P1 ;  /* 0x0000002c351f7207 */ /* 0x040fe40004800000 */
[C---:B------:R-:W-:Y:S02]  /*3dc0*/  SEL R25, R53.reuse, R45, !P1 ;  /* 0x0000002d35197207 */ /* 0x040fe40004800000 */
[C---:B------:R-:W-:Y:S02]  /*3dd0*/  SEL R32, R53.reuse, R48, !P1 ;  /* 0x0000003035207207 */ /* 0x040fe40004800000 */
[C---:B------:R-:W-:Y:S02]  /*3de0*/  SEL R33, R53.reuse, R47, !P1 ;  /* 0x0000002f35217207 */ /* 0x040fe40004800000 */
[----:B------:R-:W-:Y:S02]  /*3df0*/  SEL R26, R53, R46, !P1 ;  /* 0x0000002e351a7207 */ /* 0x000fe40004800000 */
[----:B------:R-:W-:-:S02]  /*3e00*/  SHF.R.S32.HI R83, RZ, 0x1f, R13 ;  /* 0x0000001fff537819 */ /* 0x000fc4000001140d */
[----:B------:R-:W-:Y:S02]  /*3e10*/  IADD3 R86, P5, PT, R13, UR10, RZ ;  /* 0x0000000a0d567c10 */ /* 0x000fe4000ffbe0ff */
[C---:B------:R-:W-:Y:S02]  /*3e20*/  SEL R18, R53.reuse, R18, !P1 ;  /* 0x0000001235127207 */ /* 0x040fe40004800000 */
[C---:B------:R-:W-:Y:S02]  /*3e30*/  SEL R19, R53.reuse, R19, !P1 ;  /* 0x0000001335137207 */ /* 0x040fe40004800000 */
[C---:B------:R-:W-:Y:S01]  /*3e40*/  SEL R20, R53.reuse, R20, !P1 ;  /* 0x0000001435147207 */ /* 0x040fe20004800000 */
[----:B------:R-:W-:Y:S01]  /*3e50*/  IMAD R18, R18, UR5, RZ ;  /* 0x0000000512127c24 */ /* 0x000fe2000f8e02ff */
[----:B------:R-:W-:Y:S01]  /*3e60*/  SEL R21, R53, R21, !P1 ;  /* 0x0000001535157207 */ /* 0x000fe20004800000 */
[----:B------:R-:W-:Y:S01]  /*3e70*/  IMAD R19, R19, UR5, RZ ;  /* 0x0000000513137c24 */ /* 0x000fe2000f8e02ff */
[C---:B------:R-:W-:Y:S01]  /*3e80*/  SEL R22, R53.reuse, R22, !P1 ;  /* 0x0000001635167207 */ /* 0x040fe20004800000 */
        /* <DEDUP_REMOVED lines=10> */
[C---:B------:R-:W-:Y:S01]  /*3f30*/  SEL R40, R53.reuse, R69, !P1 ;  /* 0x0000004535287207 */ /* 0x040fe20004800000 */
[----:B------:R-:W-:Y:S01]  /*3f40*/  IMAD R69, R56, UR5, RZ ;  /* 0x0000000538457c24 */ /* 0x000fe2000f8e02ff */
[C---:B------:R-:W-:Y:S01]  /*3f50*/  SEL R41, R53.reuse, R71, !P1 ;  /* 0x0000004735297207 */ /* 0x040fe20004800000 */
[----:B------:R-:W-:Y:S01]  /*3f60*/  IMAD R71, R58, UR5, RZ ;  /* 0x000000053a477c24 */ /* 0x000fe2000f8e02ff */
[C---:B------:R-:W-:Y:S01]  /*3f70*/  SEL R42, R53.reuse, R73, !P1 ;  /* 0x00000049352a7207 */ /* 0x040fe20004800000 */
[----:B------:R-:W-:Y:S01]  /*3f80*/  IMAD R58, R64, UR5, RZ ;  /* 0x00000005403a7c24 */ /* 0x000fe2000f8e02ff */
[C---:B------:R-:W-:Y:S01]  /*3f90*/  SEL R43, R53.reuse, R80, !P1 ;  /* 0x00000050352b7207 */ /* 0x040fe20004800000 */
[----:B------:R-:W-:Y:S01]  /*3fa0*/  IMAD R56, R66, UR5, RZ ;  /* 0x0000000542387c24 */ /* 0x000fe2000f8e02ff */
[----:B------:R-:W-:Y:S01]  /*3fb0*/  SEL R44, R53, R75, !P1 ;  /* 0x0000004b352c7207 */ /* 0x000fe20004800000 */
[----:B------:R-:W-:Y:S01]  /*3fc0*/  IMAD R41, R41, UR5, RZ ;  /* 0x0000000529297c24 */ /* 0x000fe2000f8e02ff */
[C---:B------:R-:W-:Y:S01]  /*3fd0*/  SEL R45, R53.reuse, R77, !P1 ;  /* 0x0000004d352d7207 */ /* 0x040fe20004800000 */
[----:B------:R-:W-:Y:S01]  /*3fe0*/  IMAD R42, R42, UR5, RZ ;  /* 0x000000052a2a7c24 */ /* 0x000fe2000f8e02ff */
[C---:B------:R-:W-:Y:S01]  /*3ff0*/  SEL R46, R53.reuse, R79, !P1 ;  /* 0x0000004f352e7207 */ /* 0x040fe20004800000 */
[----:B------:R-:W-:Y:S01]  /*4000*/  IMAD R40, R40, UR5, RZ ;  /* 0x0000000528287c24 */ /* 0x000fe2000f8e02ff */
[----:B------:R-:W-:Y:S01]  /*4010*/  SEL R47, R53, R82, !P1 ;  /* 0x00000052352f7207 */ /* 0x000fe20004800000 */
[----:B------:R-:W-:Y:S01]  /*4020*/  IMAD R43, R43, UR5, RZ ;  /* 0x000000052b2b7c24 */ /* 0x000fe2000f8e02ff */
[----:B------:R-:W-:Y:S01]  /*4030*/  SEL R48, R53, R81, !P1 ;  /* 0x0000005135307207 */ /* 0x000fe20004800000 */
[----:B------:R-:W-:Y:S01]  /*4040*/  IMAD R53, R63, UR5, RZ ;  /* 0x000000053f357c24 */ /* 0x000fe2000f8e02ff */
[----:B------:R-:W-:-:S02]  /*4050*/  IADD3.X R85, PT, PT, R85, UR11, RZ, P3, !PT ;  /* 0x0000000b55557c10 */ /* 0x000fc40009ffe4ff */
[----:B------:R-:W-:Y:S02]  /*4060*/  CS2R R64, SRZ ;  /* 0x0000000000407805 */ /* 0x000fe4000001ff00 */
[----:B------:R-:W-:Y:S01]  /*4070*/  R2UR UR17, R67 ;  /* 0x00000000431172ca */ /* 0x000fe200000e0000 */
[----:B------:R-:W-:Y:S01]  /*4080*/  IMAD R48, R48, UR5, RZ ;  /* 0x0000000530307c24 */ /* 0x000fe2000f8e02ff */
[----:B------:R-:W-:Y:S02]  /*4090*/  SHF.R.S32.HI R81, RZ, 0x1f, R14 ;  /* 0x0000001fff517819 */ /* 0x000fe4000001140e */
[----:B------:R-:W-:Y:S02]  /*40a0*/  IADD3 R84, P3, PT, R14, UR10, RZ ;  /* 0x0000000a0e547c10 */ /* 0x000fe4000ff7e0ff */
[----:B------:R-:W-:Y:S02]  /*40b0*/  IADD3 R67, P1, PT, R54, UR10, RZ ;  /* 0x0000000a36437c10 */ /* 0x000fe4000ff3e0ff */
[----:B------:R-:W-:-:S02]  /*40c0*/  IADD3.X R83, PT, PT, R83, UR11, RZ, P5, !PT ;  /* 0x0000000b53537c10 */ /* 0x000fc4000affe4ff */
[----:B------:R-:W-:Y:S02]  /*40d0*/  SHF.R.S32.HI R79, RZ, 0x1f, R15 ;  /* 0x0000001fff4f7819 */ /* 0x000fe4000001140f */
[----:B------:R-:W-:Y:S02]  /*40e0*/  IADD3 R82, P5, PT, R15, UR10, RZ ;  /* 0x0000000a0f527c10 */ /* 0x000fe4000ffbe0ff */
[----:B------:R-:W-:Y:S02]  /*40f0*/  IADD3 R62, P4, PT, R53, UR10, RZ ;  /* 0x0000000a353e7c10 */ /* 0x000fe4000ff9e0ff */
[----:B------:R-:W-:Y:S02]  /*4100*/  IADD3.X R81, PT, PT, R81, UR11, RZ, P3, !PT ;  /* 0x0000000b51517c10 */ /* 0x000fe40009ffe4ff */
[----:B------:R-:W-:Y:S01]  /*4110*/  R2UR UR15, R67 ;  /* 0x00000000430f72ca */ /* 0x000fe200000e0000 */
[----:B------:R-:W-:Y:S01]  /*4120*/  IMAD R67, R23, UR5, RZ ;  /* 0x0000000517437c24 */ /* 0x000fe2000f8e02ff */
[----:B------:R-:W-:-:S02]  /*4130*/  SHF.R.S32.HI R77, RZ, 0x1f, R16 ;  /* 0x0000001fff4d7819 */ /* 0x000fc40000011410 */
[----:B------:R-:W-:Y:S02]  /*4140*/  IADD3 R80, P3, PT, R16, UR10, RZ ;  /* 0x0000000a10507c10 */ /* 0x000fe4000ff7e0ff */
[----:B------:R-:W-:Y:S02]  /*4150*/  IADD3 R68, P2, PT, R51, UR10, RZ ;  /* 0x0000000a33447c10 */ /* 0x000fe4000ff5e0ff */
[----:B------:R-:W-:Y:S02]  /*4160*/  IADD3 R63, P0, PT, R52, UR10, RZ ;  /* 0x0000000a343f7c10 */ /* 0x000fe4000ff1e0ff */
[----:B------:R-:W-:Y:S02]  /*4170*/  IADD3.X R79, PT, PT, R79, UR11, RZ, P5, !PT ;  /* 0x0000000b4f4f7c10 */ /* 0x000fe4000affe4ff */
[----:B------:R-:W-:Y:S02]  /*4180*/  SHF.R.S32.HI R23, RZ, 0x1f, R17 ;  /* 0x0000001fff177819 */ /* 0x000fe40000011411 */
[----:B------:R-:W-:-:S02]  /*4190*/  IADD3 R78, P5, PT, R17, UR10, RZ ;  /* 0x0000000a114e7c10 */ /* 0x000fc4000ffbe0ff */
[----:B------:R-:W-:Y:S01]  /*41a0*/  R2UR UR13, R62 ;  /* 0x000000003e0d72ca */ /* 0x000fe200000e0000 */
[----:B------:R-:W-:Y:S01]  /*41b0*/  IMAD R62, R21, UR5, RZ ;  /* 0x00000005153e7c24 */ /* 0x000fe2000f8e02ff */
[----:B------:R-:W-:Y:S02]  /*41c0*/  IADD3.X R77, PT, PT, R77, UR11, RZ, P3, !PT ;  /* 0x0000000b4d4d7c10 */ /* 0x000fe40009ffe4ff */
[----:B------:R-:W-:Y:S01]  /*41d0*/  R2UR UR16, R68 ;  /* 0x00000000441072ca */ /* 0x000fe200000e0000 */
[----:B------:R-:W-:Y:S01]  /*41e0*/  IMAD R68, R0, UR5, RZ ;  /* 0x0000000500447c24 */ /* 0x000fe2000f8e02ff */
[----:B------:R-:W-:Y:S01]  /*41f0*/  R2UR UR14, R63 ;  /* 0x000000003f0e72ca */ /* 0x000fe200000e0000 */
[----:B------:R-:W-:Y:S01]  /*4200*/  IMAD R63, R22, UR5, RZ ;  /* 0x00000005163f7c24 */ /* 0x000fe2000f8e02ff */
[----:B------:R-:W-:Y:S02]  /*4210*/  SHF.R.S32.HI R21, RZ, 0x1f, R18 ;  /* 0x0000001fff157819 */ /* 0x000fe40000011412 */
[----:B------:R-:W-:-:S02]  /*4220*/  IADD3 R76, P3, PT, R18, UR10, RZ ;  /* 0x0000000a124c7c10 */ /* 0x000fc4000ff7e0ff */
[----:B------:R-:W-:Y:S02]  /*4230*/  IADD3.X R23, PT, PT, R23, UR11, RZ, P5, !PT ;  /* 0x0000000b17177c10 */ /* 0x000fe4000affe4ff */
[----:B------:R-:W-:Y:S02]  /*4240*/  SHF.R.S32.HI R0, RZ, 0x1f, R19 ;  /* 0x0000001fff007819 */ /* 0x000fe40000011413 */
[----:B------:R-:W-:Y:S02]  /*4250*/  IADD3 R22, P5, PT, R19, UR10, RZ ;  /* 0x0000000a13167c10 */ /* 0x000fe4000ffbe0ff */
[----:B------:R-:W-:Y:S02]  /*4260*/  SHF.R.S32.HI R17, RZ, 0x1f, R20 ;  /* 0x0000001fff117819 */ /* 0x000fe40000011414 */
[----:B------:R-:W-:Y:S02]  /*4270*/  IADD3.X R21, PT, PT, R21, UR11, RZ, P3, !PT ;  /* 0x0000000b15157c10 */ /* 0x000fe40009ffe4ff */
[----:B------:R-:W-:-:S02]  /*4280*/  IADD3 R20, P3, PT, R20, UR10, RZ ;  /* 0x0000000a14147c10 */ /* 0x000fc4000ff7e0ff */
[----:B------:R-:W-:Y:S02]  /*4290*/  IADD3.X R19, PT, PT, R0, UR11, RZ, P5, !PT ;  /* 0x0000000b00137c10 */ /* 0x000fe4000affe4ff */
[----:B------:R-:W-:Y:S02]  /*42a0*/  SHF.R.S32.HI R15, RZ, 0x1f, R62 ;  /* 0x0000001fff0f7819 */ /* 0x000fe4000001143e */
[----:B------:R-:W-:Y:S01]  /*42b0*/  IADD3 R18, P5, PT, R62, UR10, RZ ;  /* 0x0000000a3e127c10 */ /* 0x000fe2000ffbe0ff */
[----:B------:R-:W-:Y:S01]  /*42c0*/  IMAD R62, R45, UR5, RZ ;  /* 0x000000052d3e7c24 */ /* 0x000fe2000f8e02ff */
[----:B------:R-:W-:Y:S02]  /*42d0*/  IADD3.X R17, PT, PT, R17, UR11, RZ, P3, !PT ;  /* 0x0000000b11117c10 */ /* 0x000fe40009ffe4ff */
[----:B------:R-:W-:Y:S02]  /*42e0*/  SHF.R.S32.HI R13, RZ, 0x1f, R63 ;  /* 0x0000001fff0d7819 */ /* 0x000fe4000001143f */
[----:B------:R-:W-:-:S02]  /*42f0*/  IADD3 R16, P3, PT, R63, UR10, RZ ;  /* 0x0000000a3f107c10 */ /* 0x000fc4000ff7e0ff */
[----:B------:R-:W-:Y:S02]  /*4300*/  IADD3.X R15, PT, PT, R15, UR11, RZ, P5, !PT ;  /* 0x0000000b0f0f7c10 */ /* 0x000fe4000affe4ff */
[----:B------:R-:W-:Y:S02]  /*4310*/  SHF.R.S32.HI R11, RZ, 0x1f, R67 ;  /* 0x0000001fff0b7819 */ /* 0x000fe40000011443 */
[----:B------:R-:W-:Y:S02]  /*4320*/  IADD3 R14, P5, PT, R67, UR10, RZ ;  /* 0x0000000a430e7c10 */ /* 0x000fe4000ffbe0ff */
[----:B------:R-:W-:Y:S02]  /*4330*/  CS2R R66, SRZ ;  /* 0x0000000000427805 */ /* 0x000fe4000001ff00 */
[----:B------:R-:W-:Y:S02]  /*4340*/  IADD3.X R13, PT, PT, R13, UR11, RZ, P3, !PT ;  /* 0x0000000b0d0d7c10 */ /* 0x000fe40009ffe4ff */
[----:B------:R-:W-:-:S02]  /*4350*/  SHF.R.S32.HI R9, RZ, 0x1f, R68 ;  /* 0x0000001fff097819 */ /* 0x000fc40000011444 */
[----:B------:R-:W-:Y:S02]  /*4360*/  IADD3 R12, P3, PT, R68, UR10, RZ ;  /* 0x0000000a440c7c10 */ /* 0x000fe4000ff7e0ff */
[----:B------:R-:W-:Y:S02]  /*4370*/  IADD3.X R11, PT, PT, R11, UR11, RZ, P5, !PT ;  /* 0x0000000b0b0b7c10 */ /* 0x000fe4000affe4ff */
[----:B------:R-:W-:Y:S02]  /*4380*/  SHF.R.S32.HI R7, RZ, 0x1f, R2 ;  /* 0x0000001fff077819 */ /* 0x000fe40000011402 */
[----:B------:R-:W-:Y:S02]  /*4390*/  IADD3 R10, P5, PT, R2, UR10, RZ ;  /* 0x0000000a020a7c10 */ /* 0x000fe4000ffbe0ff */
[----:B------:R-:W-:Y:S02]  /*43a0*/  IADD3.X R9, PT, PT, R9, UR11, RZ, P3, !PT ;  /* 0x0000000b09097c10 */ /* 0x000fe40009ffe4ff */
[----:B------:R-:W-:-:S02]  /*43b0*/  SHF.R.S32.HI R5, RZ, 0x1f, R3 ;  /* 0x0000001fff057819 */ /* 0x000fc40000011403 */
[----:B------:R-:W-:Y:S02]  /*43c0*/  IADD3 R8, P3, PT, R3, UR10, RZ ;  /* 0x0000000a03087c10 */ /* 0x000fe4000ff7e0ff */
[----:B------:R-:W-:Y:S02]  /*43d0*/  IADD3.X R7, PT, PT, R7, UR11, RZ, P5, !PT ;  /* 0x0000000b07077c10 */ /* 0x000fe4000affe4ff */
[----:B------:R-:W-:Y:S02]  /*43e0*/  SHF.R.S32.HI R3, RZ, 0x1f, R69 ;  /* 0x0000001fff037819 */ /* 0x000fe40000011445 */
[----:B------:R-:W-:Y:S02]  /*43f0*/  IADD3 R6, P5, PT, R69, UR10, RZ ;  /* 0x0000000a45067c10 */ /* 0x000fe4000ffbe0ff */
[----:B------:R-:W-:Y:S02]  /*4400*/  CS2R R68, SRZ ;  /* 0x0000000000447805 */ /* 0x000fe4000001ff00 */
[----:B------:R-:W-:-:S02]  /*4410*/  IADD3.X R5, PT, PT, R5, UR11, RZ, P3, !PT ;  /* 0x0000000b05057c10 */ /* 0x000fc40009ffe4ff */
[----:B------:R-:W-:Y:S02]  /*4420*/  SHF.R.S32.HI R0, RZ, 0x1f, R70 ;  /* 0x0000001fff007819 */ /* 0x000fe40000011446 */
[----:B------:R-:W-:Y:S02]  /*4430*/  IADD3 R4, P3, PT, R70, UR10, RZ ;  /* 0x0000000a46047c10 */ /* 0x000fe4000ff7e0ff */
[----:B------:R-:W-:Y:S02]  /*4440*/  IADD3.X R3, PT, PT, R3, UR11, RZ, P5, !PT ;  /* 0x0000000b03037c10 */ /* 0x000fe4000affe4ff */
[----:B------:R-:W-:Y:S02]  /*4450*/  SHF.R.S32.HI R110, RZ, 0x1f, R71 ;  /* 0x0000001fff6e7819 */ /* 0x000fe40000011447 */
[----:B------:R-:W-:Y:S02]  /*4460*/  IADD3 R2, P5, PT, R71, UR10, RZ ;  /* 0x0000000a47027c10 */ /* 0x000fe4000ffbe0ff */
[----:B------:R-:W-:-:S02]  /*4470*/  CS2R R70, SRZ ;  /* 0x0000000000467805 */ /* 0x000fc4000001ff00 */
[----:B------:R-:W-:Y:S02]  /*4480*/  IADD3.X R0, PT, PT, R0, UR11, RZ, P3, !PT ;  /* 0x0000000b00007c10 */ /* 0x000fe40009ffe4ff */
[----:B------:R-:W-:Y:S02]  /*4490*/  SHF.R.S32.HI R111, RZ, 0x1f, R59 ;  /* 0x0000001fff6f7819 */ /* 0x000fe4000001143b */
[----:B------:R-:W-:Y:S02]  /*44a0*/  IADD3 R112, P3, PT, R59, UR10, RZ ;  /* 0x0000000a3b707c10 */ /* 0x000fe4000ff7e0ff */
[----:B------:R-:W-:Y:S02]  /*44b0*/  IADD3.X R110, PT, PT, R110, UR11, RZ, P5, !PT ;  /* 0x0000000b6e6e7c10 */ /* 0x000fe4000affe4ff */
[----:B------:R-:W-:Y:S02]  /*44c0*/  SHF.R.S32.HI R113, RZ, 0x1f, R60 ;  /* 0x0000001fff717819 */ /* 0x000fe4000001143c */
[----:B------:R-:W-:-:S02]  /*44d0*/  IADD3 R114, P5, PT, R60, UR10, RZ ;  /* 0x0000000a3c727c10 */ /* 0x000fc4000ffbe0ff */
[----:B------:R-:W-:Y:S02]  /*44e0*/  IADD3.X R111, PT, PT, R111, UR11, RZ, P3, !PT ;  /* 0x0000000b6f6f7c10 */ /* 0x000fe40009ffe4ff */
[----:B------:R-:W-:Y:S02]  /*44f0*/  SHF.R.S32.HI R55, RZ, 0x1f, R55 ;  /* 0x0000001fff377819 */ /* 0x000fe40000011437 */
[----:B------:R-:W-:Y:S02]  /*4500*/  SHF.R.S32.HI R115, RZ, 0x1f, R61 ;  /* 0x0000001fff737819 */ /* 0x000fe4000001143d */
[----:B------:R-:W-:Y:S02]  /*4510*/  IADD3 R116, P3, PT, R61, UR10, RZ ;  /* 0x0000000a3d747c10 */ /* 0x000fe4000ff7e0ff */
[----:B------:R-:W-:Y:S02]  /*4520*/  IADD3.X R113, PT, PT, R113, UR11, RZ, P5, !PT ;  /* 0x0000000b71717c10 */ /* 0x000fe4000affe4ff */
[----:B------:R-:W-:-:S02]  /*4530*/  IADD3 R59, P5, PT, R57, UR10, RZ ;  /* 0x0000000a393b7c10 */ /* 0x000fc4000ffbe0ff */
[----:B------:R-:W-:Y:S02]  /*4540*/  SHF.R.S32.HI R117, RZ, 0x1f, R118 ;  /* 0x0000001fff757819 */ /* 0x000fe40000011476 */
[----:B------:R-:W-:Y:S02]  /*4550*/  IADD3.X R55, PT, PT, R55, UR11, RZ, P6, !PT ;  /* 0x0000000b37377c10 */ /* 0x000fe4000b7fe4ff */
[----:B------:R-:W-:Y:S02]  /*4560*/  IADD3.X R115, PT, PT, R115, UR11, RZ, P3, !PT ;  /* 0x0000000b73737c10 */ /* 0x000fe40009ffe4ff */
[----:B------:R-:W-:Y:S02]  /*4570*/  IADD3 R60, P6, PT, R58, UR10, RZ ;  /* 0x0000000a3a3c7c10 */ /* 0x000fe4000ffde0ff */
[----:B------:R-:W-:Y:S02]  /*4580*/  IADD3 R118, P3, PT, R118, UR10, RZ ;  /* 0x0000000a76767c10 */ /* 0x000fe4000ff7e0ff */
[----:B------:R-:W-:Y:S01]  /*4590*/  R2UR UR9, R59 ;  /* 0x000000003b0972ca */ /* 0x000fe200000e0000 */
[----:B------:R-:W-:Y:S01]  /*45a0*/  IMAD R59, R30, UR5, RZ ;  /* 0x000000051e3b7c24 */ /* 0x000fe2000f8e02ff */
[----:B------:R-:W-:Y:S01]  /*45b0*/  SHF.R.S32.HI R30, RZ, 0x1f, R51 ;  /* 0x0000001fff1e7819 */ /* 0x000fe20000011433 */
[----:B------:R-:W-:Y:S01]  /*45c0*/  IMAD R51, R31, UR5, RZ ;  /* 0x000000051f337c24 */ /* 0x000fe2000f8e02ff */
[----:B------:R-:W-:-:S02]  /*45d0*/  R2UR UR8, R60 ;  /* 0x000000003c0872ca */ /* 0x000fc400000e0000 */
[----:B------:R-:W-:Y:S02]  /*45e0*/  IADD3.X R117, PT, PT, R117, UR11, RZ, P3, !PT ;  /* 0x0000000b75757c10 */ /* 0x000fe40009ffe4ff */
[----:B------:R-:W-:Y:S02]  /*45f0*/  IADD3 R60, P3, PT, R56, UR10, RZ ;  /* 0x0000000a383c7c10 */ /* 0x000fe4000ff7e0ff */
[----:B------:R-:W-:Y:S01]  /*4600*/  SHF.R.S32.HI R31, RZ, 0x1f, R54 ;  /* 0x0000001fff1f7819 */ /* 0x000fe20000011436 */
[----:B------:R-:W-:Y:S01]  /*4610*/  IMAD R54, R25, UR5, RZ ;  /* 0x0000000519367c24 */ /* 0x000fe2000f8e02ff */
[----:B------:R-:W-:Y:S02]  /*4620*/  R2UR UR18, R60 ;  /* 0x000000003c1272ca */ /* 0x000fe400000e0000 */
[----:B------:R-:W-:Y:S02]  /*4630*/  IADD3.X R31, PT, PT, R31, UR11, RZ, P1, !PT ;  /* 0x0000000b1f1f7c10 */ /* 0x000fe40008ffe4ff */
[----:B------:R-:W-:-:S02]  /*4640*/  IADD3 R60, P1, PT, R51, UR10, RZ ;  /* 0x0000000a333c7c10 */ /* 0x000fc4000ff3e0ff */
[----:B------:R-:W-:Y:S01]  /*4650*/  SHF.R.S32.HI R25, RZ, 0x1f, R52 ;  /* 0x0000001fff197819 */ /* 0x000fe20000011434 */
[----:B------:R-:W-:Y:S01]  /*4660*/  IMAD R52, R32, UR5, RZ ;  /* 0x0000000520347c24 */ /* 0x000fe2000f8e02ff */
[----:B------:R-:W-:Y:S01]  /*4670*/  SHF.R.S32.HI R32, RZ, 0x1f, R53 ;  /* 0x0000001fff207819 */ /* 0x000fe20000011435 */
[----:B------:R-:W-:Y:S01]  /*4680*/  IMAD R53, R33, UR5, RZ ;  /* 0x0000000521357c24 */ /* 0x000fe2000f8e02ff */
[----:B------:R-:W-:Y:S02]  /*4690*/  R2UR UR20, R60 ;  /* 0x000000003c1472ca */ /* 0x000fe400000e0000 */
[----:B------:R-:W-:Y:S02]  /*46a0*/  IADD3.X R25, PT, PT, R25, UR11, RZ, P0, !PT ;  /* 0x0000000b19197c10 */ /* 0x000fe400087fe4ff */
[----:B------:R-:W-:Y:S02]  /*46b0*/  IADD3 R60, P0, PT, R54, UR10, RZ ;  /* 0x0000000a363c7c10 */ /* 0x000fe4000ff1e0ff */
[----:B------:R-:W-:Y:S01]  /*46c0*/  SHF.R.S32.HI R33, RZ, 0x1f, R58 ;  /* 0x0000001fff217819 */ /* 0x000fe2000001143a */
[----:B------:R-:W-:Y:S01]  /*46d0*/  IMAD R58, R26, UR5, RZ ;  /* 0x000000051a3a7c24 */ /* 0x000fe2000f8e02ff */
[----:B------:R-:W-:-:S02]  /*46e0*/  R2UR UR21, R60 ;  /* 0x000000003c1572ca */ /* 0x000fc400000e0000 */
[----:B------:R-:W-:Y:S02]  /*46f0*/  IADD3.X R33, PT, PT, R33, UR11, RZ, P6, !PT ;  /* 0x0000000b21217c10 */ /* 0x000fe4000b7fe4ff */
[----:B------:R-:W-:Y:S02]  /*4700*/  IADD3 R60, P6, PT, R53, UR10, RZ ;  /* 0x0000000a353c7c10 */ /* 0x000fe4000ffde0ff */
[----:B------:R-:W-:Y:S01]  /*4710*/  SHF.R.S32.HI R26, RZ, 0x1f, R57 ;  /* 0x0000001fff1a7819 */ /* 0x000fe20000011439 */
[----:B------:R-:W-:Y:S01]  /*4720*/  IMAD R57, R34, UR5, RZ ;  /* 0x0000000522397c24 */ /* 0x000fe2000f8e02ff */
[----:B------:R-:W-:Y:S02]  /*4730*/  IADD3.X R30, PT, PT, R30, UR11, RZ, P2, !PT ;  /* 0x0000000b1e1e7c10 */ /* 0x000fe400097fe4ff */
[----:B------:R-:W-:Y:S02]  /*4740*/  R2UR UR23, R60 ;  /* 0x000000003c1772ca */ /* 0x000fe400000e0000 */
[----:B------:R-:W-:-:S02]  /*4750*/  IADD3.X R26, PT, PT, R26, UR11, RZ, P5, !PT ;  /* 0x0000000b1a1a7c10 */ /* 0x000fc4000affe4ff */
[----:B------:R-:W-:Y:S01]  /*4760*/  SHF.R.S32.HI R34, RZ, 0x1f, R56 ;  /* 0x0000001fff227819 */ /* 0x000fe20000011438 */
[----:B------:R-:W-:Y:S01]  /*4770*/  IMAD R56, R35, UR5, RZ ;  /* 0x0000000523387c24 */ /* 0x000fe2000f8e02ff */
[----:B------:R-:W-:Y:S02]  /*4780*/  IADD3 R61, P2, PT, R59, UR10, RZ ;  /* 0x0000000a3b3d7c10 */ /* 0x000fe4000ff5e0ff */
[----:B------:R-:W-:Y:S02]  /*4790*/  IADD3 R60, P5, PT, R58, UR10, RZ ;  /* 0x0000000a3a3c7c10 */ /* 0x000fe4000ffbe0ff */
[----:B------:R-:W-:Y:S02]  /*47a0*/  SHF.R.S32.HI R35, RZ, 0x1f, R59 ;  /* 0x0000001fff237819 */ /* 0x000fe4000001143b */
[----:B------:R-:W-:Y:S02]  /*47b0*/  R2UR UR19, R61 ;  /* 0x000000003d1372ca */ /* 0x000fe400000e0000 */
[----:B------:R-:W-:-:S02]  /*47c0*/  IADD3.X R32, PT, PT, R32, UR11, RZ, P4, !PT ;  /* 0x0000000b20207c10 */ /* 0x000fc4000a7fe4ff */
[----:B------:R-:W-:Y:S01]  /*47d0*/  R2UR UR24, R60 ;  /* 0x000000003c1872ca */ /* 0x000fe200000e0000 */
[----:B------:R-:W-:Y:S01]  /*47e0*/  IMAD R60, R27, UR5, RZ ;  /* 0x000000051b3c7c24 */ /* 0x000fe2000f8e02ff */
[----:B------:R-:W-:Y:S02]  /*47f0*/  IADD3 R61, P4, PT, R52, UR10, RZ ;  /* 0x0000000a343d7c10 */ /* 0x000fe4000ff9e0ff */
[----:B------:R-:W-:Y:S02]  /*4800*/  IADD3.X R35, PT, PT, R35, UR11, RZ, P2, !PT ;  /* 0x0000000b23237c10 */ /* 0x000fe400097fe4ff */
[----:B------:R-:W-:Y:S02]  /*4810*/  IADD3 R59, P2, PT, R56, UR10, RZ ;  /* 0x0000000a383b7c10 */ /* 0x000fe4000ff5e0ff */
[----:B------:R-:W-:Y:S01]  /*4820*/  SHF.R.S32.HI R27, RZ, 0x1f, R51 ;  /* 0x0000001fff1b7819 */ /* 0x000fe20000011433 */
[----:B------:R-:W-:Y:S01]  /*4830*/  IMAD R51, R36, UR5, RZ ;  /* 0x0000000524337c24 */ /* 0x000fe2000f8e02ff */
[----:B------:R-:W-:-:S02]  /*4840*/  R2UR UR22, R61 ;  /* 0x000000003d1672ca */ /* 0x000fc400000e0000 */
[----:B------:R-:W-:Y:S02]  /*4850*/  IADD3.X R34, PT, PT, R34, UR11, RZ, P3, !PT ;  /* 0x0000000b22227c10 */ /* 0x000fe40009ffe4ff */
[----:B------:R-:W-:Y:S01]  /*4860*/  SHF.R.S32.HI R36, RZ, 0x1f, R54 ;  /* 0x0000001fff247819 */ /* 0x000fe20000011436 */
[----:B------:R-:W-:Y:S01]  /*4870*/  IMAD R54, R37, UR5, RZ ;  /* 0x0000000525367c24 */ /* 0x000fe2000f8e02ff */
[----:B------:R-:W-:Y:S02]  /*4880*/  IADD3 R61, P3, PT, R57, UR10, RZ ;  /* 0x0000000a393d7c10 */ /* 0x000fe4000ff7e0ff */
[----:B------:R-:W-:Y:S02]  /*4890*/  R2UR UR26, R59 ;  /* 0x000000003b1a72ca */ /* 0x000fe400000e0000 */
[----:B------:R-:W-:Y:S02]  /*48a0*/  IADD3.X R27, PT, PT, R27, UR11, RZ, P1, !PT ;  /* 0x0000000b1b1b7c10 */ /* 0x000fe40008ffe4ff */
[----:B------:R-:W-:-:S02]  /*48b0*/  IADD3 R59, P1, PT, R60, UR10, RZ ;  /* 0x0000000a3c3b7c10 */ /* 0x000fc4000ff3e0ff */
[----:B------:R-:W-:Y:S01]  /*48c0*/  SHF.R.S32.HI R37, RZ, 0x1f, R52 ;  /* 0x0000001fff257819 */ /* 0x000fe20000011434 */
[----:B------:R-:W-:Y:S01]  /*48d0*/  IMAD R52, R28, UR5, RZ ;  /* 0x000000051c347c24 */ /* 0x000fe2000f8e02ff */
[----:B------:R-:W-:Y:S02]  /*48e0*/  R2UR UR25, R61 ;  /* 0x000000003d1972ca */ /* 0x000fe400000e0000 */
[----:B------:R-:W-:Y:S02]  /*48f0*/  IADD3.X R36, PT, PT, R36, UR11, RZ, P0, !PT ;  /* 0x0000000b24247c10 */ /* 0x000fe400087fe4ff */
[----:B------:R-:W-:Y:S02]  /*4900*/  R2UR UR27, R59 ;  /* 0x000000003b1b72ca */ /* 0x000fe400000e0000 */
[----:B------:R-:W-:Y:S02]  /*4910*/  IADD3 R61, P0, PT, R51, UR10, RZ ;  /* 0x0000000a333d7c10 */ /* 0x000fe4000ff1e0ff */
[----:B------:R-:W-:-:S02]  /*4920*/  IADD3.X R37, PT, PT, R37, UR11, RZ, P4, !PT ;  /* 0x0000000b25257c10 */ /* 0x000fc4000a7fe4ff */
[----:B------:R-:W-:Y:S02]  /*4930*/  IADD3 R59, P4, PT, R54, UR10, RZ ;  /* 0x0000000a363b7c10 */ /* 0x000fe4000ff9e0ff */
[----:B------:R-:W-:Y:S01]  /*4940*/  SHF.R.S32.HI R28, RZ, 0x1f, R53 ;  /* 0x0000001fff1c7819 */ /* 0x000fe20000011435 */
[----:B------:R-:W-:Y:S01]  /*4950*/  IMAD R53, R38, UR5, RZ ;  /* 0x0000000526357c24 */ /* 0x000fe2000f8e02ff */
[----:B------:R-:W-:Y:S01]  /*4960*/  R2UR UR28, R61 ;  /* 0x000000003d1c72ca */ /* 0x000fe200000e0000 */
[----:B------:R-:W-:Y:S01]  /*4970*/  IMAD R61, R39, UR5, RZ ;  /* 0x00000005273d7c24 */ /* 0x000fe2000f8e02ff */
[----:B------:R-:W-:Y:S02]  /*4980*/  R2UR UR29, R59 ;  /* 0x000000003b1d72ca */ /* 0x000fe400000e0000 */
[----:B------:R-:W-:Y:S02]  /*4990*/  IADD3.X R28, PT, PT, R28, UR11, RZ, P6, !PT ;  /* 0x0000000b1c1c7c10 */ /* 0x000fe4000b7fe4ff */
[----:B------:R-:W-:-:S02]  /*49a0*/  IADD3 R59, P6, PT, R52, UR10, RZ ;  /* 0x0000000a343b7c10 */ /* 0x000fc4000ffde0ff */
[----:B------:R-:W-:Y:S02]  /*49b0*/  SHF.R.S32.HI R39, RZ, 0x1f, R57 ;  /* 0x0000001fff277819 */ /* 0x000fe40000011439 */
[----:B------:R-:W-:Y:S02]  /*49c0*/  R2UR UR30, R59 ;  /* 0x000000003b1e72ca */ /* 0x000fe400000e0000 */
[----:B------:R-:W-:Y:S02]  /*49d0*/  IADD3.X R39, PT, PT, R39, UR11, RZ, P3, !PT ;  /* 0x0000000b27277c10 */ /* 0x000fe40009ffe4ff */
[----:B------:R-:W-:Y:S02]  /*49e0*/  IADD3 R57, P3, PT, R61, UR10, RZ ;  /* 0x0000000a3d397c10 */ /* 0x000fe4000ff7e0ff */
[----:B------:R-:W-:Y:S02]  /*49f0*/  SHF.R.S32.HI R59, RZ, 0x1f, R56 ;  /* 0x0000001fff3b7819 */ /* 0x000fe40000011438 */
[----:B------:R-:W-:-:S02]  /*4a00*/  R2UR UR32, R57 ;  /* 0x00000000392072ca */ /* 0x000fc400000e0000 */
[----:B------:R-:W-:Y:S02]  /*4a10*/  IADD3.X R59, PT, PT, R59, UR11, RZ, P2, !PT ;  /* 0x0000000b3b3b7c10 */ /* 0x000fe400097fe4ff */
[----:B------:R-:W-:Y:S02]  /*4a20*/  SHF.R.S32.HI R38, RZ, 0x1f, R58 ;  /* 0x0000001fff267819 */ /* 0x000fe4000001143a */
[----:B------:R-:W-:Y:S02]  /*4a30*/  IADD3 R56, P2, PT, R29, UR10, RZ ;  /* 0x0000000a1d387c10 */ /* 0x000fe4000ff5e0ff */
[----:B------:R-:W-:Y:S02]  /*4a40*/  SHF.R.S32.HI R57, RZ, 0x1f, R51 ;  /* 0x0000001fff397819 */ /* 0x000fe40000011433 */
[----:B------:R-:W-:Y:S02]  /*4a50*/  IADD3.X R38, PT, PT, R38, UR11, RZ, P5, !PT ;  /* 0x0000000b26267c10 */ /* 0x000fe4000affe4ff */
[----:B------:R-:W-:-:S02]  /*4a60*/  R2UR UR33, R56 ;  /* 0x00000000382172ca */ /* 0x000fc400000e0000 */
[----:B------:R-:W-:Y:S02]  /*4a70*/  IADD3.X R57, PT, PT, R57, UR11, RZ, P0, !PT ;  /* 0x0000000b39397c10 */ /* 0x000fe400087fe4ff */
[----:B------:R-:W-:Y:S02]  /*4a80*/  IADD3 R58, P5, PT, R53, UR10, RZ ;  /* 0x0000000a353a7c10 */ /* 0x000fe4000ffbe0ff */
[----:B------:R-:W-:Y:S02]  /*4a90*/  IADD3 R51, P0, PT, R41, UR10, RZ ;  /* 0x0000000a29337c10 */ /* 0x000fe4000ff1e0ff */
[----:B------:R-:W-:Y:S02]  /*4aa0*/  SHF.R.S32.HI R56, RZ, 0x1f, R54 ;  /* 0x0000001fff387819 */ /* 0x000fe40000011436 */
[----:B------:R-:W-:Y:S02]  /*4ab0*/  R2UR UR31, R58 ;  /* 0x000000003a1f72ca */ /* 0x000fe400000e0000 */
        /* <DEDUP_REMOVED lines=10> */
[----:B------:R-:W-:Y:S01]  /*4b60*/  R2UR UR34, R60 ;  /* 0x000000003c2272ca */ /* 0x000fe200000e0000 */
[----:B------:R-:W-:Y:S01]  /*4b70*/  IMAD R60, R44, UR5, RZ ;  /* 0x000000052c3c7c24 */ /* 0x000fe2000f8e02ff */
[----:B------:R-:W-:Y:S02]  /*4b80*/  R2UR UR37, R51 ;  /* 0x00000000332572ca */ /* 0x000fe400000e0000 */
[----:B------:R-:W-:-:S02]  /*4b90*/  SHF.R.S32.HI R53, RZ, 0x1f, R53 ;  /* 0x0000001fff357819 */ /* 0x000fc40000011435 */
[----:B------:R-:W-:Y:S01]  /*4ba0*/  SHF.R.S32.HI R51, RZ, 0x1f, R29 ;  /* 0x0000001fff337819 */ /* 0x000fe2000001141d */
[----:B------:R-:W-:Y:S01]  /*4bb0*/  IMAD R29, R47, UR5, RZ ;  /* 0x000000052f1d7c24 */ /* 0x000fe2000f8e02ff */
[----:B------:R-:W-:Y:S02]  /*4bc0*/  SHF.R.S32.HI R47, RZ, 0x1f, R40 ;  /* 0x0000001fff2f7819 */ /* 0x000fe40000011428 */
[----:B------:R-:W-:Y:S02]  /*4bd0*/  IADD3.X R53, PT, PT, R53, UR11, RZ, P5, !PT ;  /* 0x0000000b35357c10 */ /* 0x000fe4000affe4ff */
[----:B------:R-:W-:Y:S02]  /*4be0*/  IADD3 R44, P5, PT, R60, UR10, RZ ;  /* 0x0000000a3c2c7c10 */ /* 0x000fe4000ffbe0ff */
[----:B------:R-:W-:Y:S01]  /*4bf0*/  SHF.R.S32.HI R52, RZ, 0x1f, R61 ;  /* 0x0000001fff347819 */ /* 0x000fe2000001143d */
[----:B------:R-:W-:Y:S01]  /*4c00*/  IMAD R61, R46, UR5, RZ ;  /* 0x000000052e3d7c24 */ /* 0x000fe2000f8e02ff */
[----:B------:R-:W-:Y:S01]  /*4c10*/  IADD3.X R47, PT, PT, R47, UR11, RZ, P1, !PT ;  /* 0x0000000b2f2f7c10 */ /* 0x000fe20008ffe4ff */
[----:B------:R-:W-:Y:S01]  /*4c20*/  USHF.R.S32.HI UR5, URZ, 0x1f, UR4 ;  /* 0x0000001fff057899 */ /* 0x000fe20008011404 */
[----:B------:R-:W-:-:S02]  /*4c30*/  IADD3 R40, P1, PT, R29, UR10, RZ ;  /* 0x0000000a1d287c10 */ /* 0x000fc4000ff3e0ff */
[----:B------:R-:W-:Y:S01]  /*4c40*/  SHF.R.S32.HI R46, RZ, 0x1f, R41 ;  /* 0x0000001fff2e7819 */ /* 0x000fe20000011429 */
[----:B------:R-:W-:Y:S01]  /*4c50*/  ULEA.HI UR4, UR5, UR4, URZ, 0x5 ;  /* 0x0000000405047291 */ /* 0x000fe2000f8f28ff */
[----:B------:R-:W-:Y:S02]  /*4c60*/  R2UR UR38, R44 ;  /* 0x000000002c2672ca */ /* 0x000fe400000e0000 */
[----:B------:R-:W-:Y:S01]  /*4c70*/  IADD3.X R52, PT, PT, R52, UR11, RZ, P3, !PT ;  /* 0x0000000b34347c10 */ /* 0x000fe20009ffe4ff */
[----:B------:R-:W-:Y:S01]  /*4c80*/  USHF.R.S32.HI UR4, URZ, 0x5, UR4 ;  /* 0x00000005ff047899 */ /* 0x000fe20008011404 */
[----:B------:R-:W-:Y:S02]  /*4c90*/  IADD3 R44, P3, PT, R62, UR10, RZ ;  /* 0x0000000a3e2c7c10 */ /* 0x000fe4000ff7e0ff */
[----:B------:R-:W-:Y:S02]  /*4ca0*/  R2UR UR41, R40 ;  /* 0x00000000282972ca */ /* 0x000fe400000e0000 */
[----:B------:R-:W-:-:S02]  /*4cb0*/  IADD3.X R46, PT, PT, R46, UR11, RZ, P0, !PT ;  /* 0x0000000b2e2e7c10 */ /* 0x000fc400087fe4ff */
[----:B------:R-:W-:Y:S02]  /*4cc0*/  IADD3 R40, P0, PT, R48, UR10, RZ ;  /* 0x0000000a30287c10 */ /* 0x000fe4000ff1e0ff */
[----:B------:R-:W-:Y:S02]  /*4cd0*/  R2UR UR39, R44 ;  /* 0x000000002c2772ca */ /* 0x000fe400000e0000 */
[----:B------:R-:W-:Y:S02]  /*4ce0*/  IADD3.X R51, PT, PT, R51, UR11, RZ, P2, !PT ;  /* 0x0000000b33337c10 */ /* 0x000fe400097fe4ff */
[----:B------:R-:W-:Y:S02]  /*4cf0*/  IADD3 R44, P2, PT, R61, UR10, RZ ;  /* 0x0000000a3d2c7c10 */ /* 0x000fe4000ff5e0ff */
[----:B------:R-:W-:Y:S02]  /*4d00*/  R2UR UR42, R40 ;  /* 0x00000000282a72ca */ /* 0x000fe400000e0000 */
[----:B------:R-:W-:-:S02]  /*4d10*/  SHF.R.S32.HI R40, RZ, 0x1f, R29 ;  /* 0x0000001fff287819 */ /* 0x000fc4000001141d */
[----:B------:R-:W-:Y:S02]  /*4d20*/  SHF.R.S32.HI R29, RZ, 0x1f, R48 ;  /* 0x0000001fff1d7819 */ /* 0x000fe40000011430 */
[----:B------:R-:W-:Y:S02]  /*4d30*/  R2UR UR40, R44 ;  /* 0x000000002c2872ca */ /* 0x000fe400000e0000 */
[----:B------:R-:W-:Y:S02]  /*4d40*/  SHF.R.S32.HI R45, RZ, 0x1f, R42 ;  /* 0x0000001fff2d7819 */ /* 0x000fe4000001142a */
[----:B------:R-:W-:Y:S02]  /*4d50*/  SHF.R.S32.HI R44, RZ, 0x1f, R43 ;  /* 0x0000001fff2c7819 */ /* 0x000fe4000001142b */
[----:B------:R-:W-:Y:S02]  /*4d60*/  IADD3.X R29, PT, PT, R29, UR11, RZ, P0, !PT ;  /* 0x0000000b1d1d7c10 */ /* 0x000fe400087fe4ff */
[----:B------:R-:W-:-:S02]  /*4d70*/  IADD3.X R45, PT, PT, R45, UR11, RZ, P4, !PT ;  /* 0x0000000b2d2d7c10 */ /* 0x000fc4000a7fe4ff */
[----:B------:R-:W-:Y:S02]  /*4d80*/  IADD3.X R44, PT, PT, R44, UR11, RZ, P6, !PT ;  /* 0x0000000b2c2c7c10 */ /* 0x000fe4000b7fe4ff */
[----:B------:R-:W-:Y:S02]  /*4d90*/  IADD3 R120, P4, PT, R49, UR10, RZ ;  /* 0x0000000a31787c10 */ /* 0x000fe4000ff9e0ff */
[----:B------:R-:W-:Y:S02]  /*4da0*/  IADD3 R122, P6, PT, R50, UR10, RZ ;  /* 0x0000000a327a7c10 */ /* 0x000fe4000ffde0ff */
[----:B------:R-:W-:Y:S02]  /*4db0*/  SHF.R.S32.HI R43, RZ, 0x1f, R60 ;  /* 0x0000001fff2b7819 */ /* 0x000fe4000001143c */
[----:B------:R-:W-:Y:S02]  /*4dc0*/  SHF.R.S32.HI R42, RZ, 0x1f, R62 ;  /* 0x0000001fff2a7819 */ /* 0x000fe4000001143e */
[----:B------:R-:W-:-:S02]  /*4dd0*/  CS2R R62, SRZ ;  /* 0x00000000003e7805 */ /* 0x000fc4000001ff00 */
[----:B------:R-:W-:Y:S02]  /*4de0*/  SHF.R.S32.HI R41, RZ, 0x1f, R61 ;  /* 0x0000001fff297819 */ /* 0x000fe4000001143d */
[----:B------:R-:W-:Y:S02]  /*4df0*/  CS2R R60, SRZ ;  /* 0x00000000003c7805 */ /* 0x000fe4000001ff00 */
[----:B------:R-:W-:Y:S02]  /*4e00*/  R2UR UR71, R30 ;  /* 0x000000001e4772ca */ /* 0x000fe400000e0000 */
[----:B------:R-:W-:Y:S02]  /*4e10*/  R2UR UR70, R31 ;  /* 0x000000001f4672ca */ /* 0x000fe400000e0000 */
[----:B------:R-:W-:Y:S02]  /*4e20*/  R2UR UR69, R25 ;  /* 0x00000000194572ca */ /* 0x000fe400000e0000 */
[----:B------:R-:W-:-:S02]  /*4e30*/  R2UR UR68, R32 ;  /* 0x00000000204472ca */ /* 0x000fc400000e0000 */
[----:B------:R-:W-:Y:S02]  /*4e40*/  R2UR UR67, R33 ;  /* 0x00000000214372ca */ /* 0x000fe400000e0000 */
[----:B------:R-:W-:Y:S02]  /*4e50*/  R2UR UR66, R26 ;  /* 0x000000001a4272ca */ /* 0x000fe400000e0000 */
        /* <DEDUP_REMOVED lines=9> */
[----:B------:R-:W-:-:S02]  /*4ef0*/  SHF.R.S32.HI R49, RZ, 0x1f, R49 ;  /* 0x0000001fff317819 */ /* 0x000fc40000011431 */
[----:B------:R-:W-:Y:S02]  /*4f00*/  SHF.R.S32.HI R50, RZ, 0x1f, R50 ;  /* 0x0000001fff327819 */ /* 0x000fe40000011432 */
[----:B------:R-:W-:Y:S02]  /*4f10*/  IADD3.X R43, PT, PT, R43, UR11, RZ, P5, !PT ;  /* 0x0000000b2b2b7c10 */ /* 0x000fe4000affe4ff */
[----:B------:R-:W-:Y:S02]  /*4f20*/  IADD3.X R42, PT, PT, R42, UR11, RZ, P3, !PT ;  /* 0x0000000b2a2a7c10 */ /* 0x000fe40009ffe4ff */
[----:B------:R-:W-:Y:S02]  /*4f30*/  IADD3.X R41, PT, PT, R41, UR11, RZ, P2, !PT ;  /* 0x0000000b29297c10 */ /* 0x000fe400097fe4ff */
[----:B------:R-:W-:Y:S02]  /*4f40*/  IADD3.X R40, PT, PT, R40, UR11, RZ, P1, !PT ;  /* 0x0000000b28287c10 */ /* 0x000fe40008ffe4ff */
[----:B------:R-:W-:-:S02]  /*4f50*/  IADD3.X R119, PT, PT, R49, UR11, RZ, P4, !PT ;  /* 0x0000000b31777c10 */ /* 0x000fc4000a7fe4ff */
[----:B------:R-:W-:Y:S02]  /*4f60*/  CS2R R48, SRZ ;  /* 0x0000000000307805 */ /* 0x000fe4000001ff00 */
[----:B------:R-:W-:Y:S02]  /*4f70*/  IADD3.X R121, PT, PT, R50, UR11, RZ, P6, !PT ;  /* 0x0000000b32797c10 */ /* 0x000fe4000b7fe4ff */
[----:B------:R-:W-:Y:S02]  /*4f80*/  R2UR UR72, R55 ;  /* 0x00000000374872ca */ /* 0x000fe400000e0000 */
[----:B------:R-:W-:Y:S02]  /*4f90*/  R2UR UR57, R59 ;  /* 0x000000003b3972ca */ /* 0x000fe400000e0000 */
[----:B------:R-:W-:Y:S02]  /*4fa0*/  R2UR UR56, R58 ;  /* 0x000000003a3872ca */ /* 0x000fe400000e0000 */
[----:B------:R-:W-:-:S02]  /*4fb0*/  CS2R R58, SRZ ;  /* 0x00000000003a7805 */ /* 0x000fc4000001ff00 */
[----:B------:R-:W-:Y:S02]  /*4fc0*/  R2UR UR55, R57 ;  /* 0x00000000393772ca */ /* 0x000fe400000e0000 */
[----:B------:R-:W-:Y:S02]  /*4fd0*/  R2UR UR54, R56 ;  /* 0x00000000383672ca */ /* 0x000fe400000e0000 */
[----:B------:R-:W-:Y:S02]  /*4fe0*/  CS2R R56, SRZ ;  /* 0x0000000000387805 */ /* 0x000fe4000001ff00 */
[----:B------:R-:W-:Y:S02]  /*4ff0*/  R2UR UR53, R54 ;  /* 0x00000000363572ca */ /* 0x000fe400000e0000 */
[----:B------:R-:W-:Y:S02]  /*5000*/  CS2R R54, SRZ ;  /* 0x0000000000367805 */ /* 0x000fe4000001ff00 */
[----:B------:R-:W-:-:S02]  /*5010*/  R2UR UR52, R53 ;  /* 0x00000000353472ca */ /* 0x000fc400000e0000 */
[----:B------:R-:W-:Y:S02]  /*5020*/  R2UR UR51, R52 ;  /* 0x00000000343372ca */ /* 0x000fe400000e0000 */
[----:B------:R-:W-:Y:S02]  /*5030*/  CS2R R52, SRZ ;  /* 0x0000000000347805 */ /* 0x000fe4000001ff00 */
[----:B------:R-:W-:Y:S02]  /*5040*/  R2UR UR50, R51 ;  /* 0x00000000333272ca */ /* 0x000fe400000e0000 */
[----:B------:R-:W-:Y:S02]  /*5050*/  CS2R R50, SRZ ;  /* 0x0000000000327805 */ /* 0x000fe4000001ff00 */
[----:B------:R-:W-:Y:S02]  /*5060*/  R2UR UR49, R47 ;  /* 0x000000002f3172ca */ /* 0x000fe400000e0000 */
[----:B------:R-:W-:-:S02]  /*5070*/  R2UR UR48, R46 ;  /* 0x000000002e3072ca */ /* 0x000fc400000e0000 */
[----:B------:R-:W-:Y:S02]  /*5080*/  CS2R R46, SRZ ;  /* 0x00000000002e7805 */ /* 0x000fe4000001ff00 */
[----:B------:R-:W-:Y:S02]  /*5090*/  R2UR UR47, R45 ;  /* 0x000000002d2f72ca */ /* 0x000fe400000e0000 */
[----:B------:R-:W-:Y:S02]  /*50a0*/  R2UR UR46, R44 ;  /* 0x000000002c2e72ca */ /* 0x000fe400000e0000 */
[----:B------:R-:W-:Y:S02]  /*50b0*/  CS2R R44, SRZ ;  /* 0x00000000002c7805 */ /* 0x000fe4000001ff00 */
[----:B------:R-:W-:Y:S02]  /*50c0*/  R2UR UR45, R43 ;  /* 0x000000002b2d72ca */ /* 0x000fe400000e0000 */
[----:B------:R-:W-:-:S02]  /*50d0*/  R2UR UR44, R42 ;  /* 0x000000002a2c72ca */ /* 0x000fc400000e0000 */
[----:B------:R-:W-:Y:S02]  /*50e0*/  CS2R R42, SRZ ;  /* 0x00000000002a7805 */ /* 0x000fe4000001ff00 */
[----:B------:R-:W-:Y:S02]  /*50f0*/  R2UR UR43, R41 ;  /* 0x00000000292b72ca */ /* 0x000fe400000e0000 */
[----:B------:R-:W-:Y:S02]  /*5100*/  R2UR UR11, R40 ;  /* 0x00000000280b72ca */ /* 0x000fe400000e0000 */
[----:B------:R-:W-:-:S13]  /*5110*/  CS2R R40, SRZ ;  /* 0x0000000000287805 */ /* 0x000fda000001ff00 */
.L_x_2:
[----:B------:R-:W0:Y:S01]  /*5120*/  S2R R28, SR_TID.X ;  /* 0x00000000001c7919 */ /* 0x000e220000002100 */
[C---:B------:R-:W-:Y:S02]  /*5130*/  IADD3 R24, P1, PT, R132.reuse, R105, RZ ;  /* 0x0000006984187210 */ /* 0x040fe40007f3e0ff */
[----:B------:R-:W-:Y:S02]  /*5140*/  PRMT R29, RZ, 0x7610, R29 ;  /* 0x00007610ff1d7816 */ /* 0x000fe4000000001d */
[----:B------:R-:W-:Y:S02]  /*5150*/  LEA.HI.X.SX32 R25, R132, R103, 0x1, P1 ;  /* 0x0000006784197211 */ /* 0x000fe400008f0eff */
[-C--:B------:R-:W-:Y:S02]  /*5160*/  IADD3 R32, P1, PT, R128, R105.reuse, RZ ;  /* 0x0000006980207210 */ /* 0x080fe40007f3e0ff */
[----:B------:R-:W-:Y:S02]  /*5170*/  IADD3 R36, P2, PT, R126, R105, RZ ;  /* 0x000000697e247210 */ /* 0x000fe40007f5e0ff */
[----:B0-----:R-:W-:-:S04]  /*5180*/  SHF.R.U32.HI R26, RZ, 0x4, R28 ;  /* 0x00000004ff1a7819 */ /* 0x001fc8000001161c */
[----:B------:R-:W-:-:S04]  /*5190*/  SGXT.U32 R26, R26, 0x3 ;  /* 0x000000031a1a781a */ /* 0x000fc80000000000 */
[C---:B------:R-:W-:Y:S02]  /*51a0*/  ISETP.GE.AND P0, PT, R26.reuse, UR12, PT ;  /* 0x0000000c1a007c0c */ /* 0x040fe4000bf06270 */
[C---:B------:R-:W-:Y:S02]  /*51b0*/  LOP3.LUT R27, R26.reuse, 0x8, RZ, 0xfc, !PT ;  /* 0x000000081a1b7812 */ /* 0x040fe400078efcff */
[C---:B------:R-:W-:Y:S02]  /*51c0*/  LOP3.LUT R30, R26.reuse, 0x10, RZ, 0xfc, !PT ;  /* 0x000000101a1e7812 */ /* 0x040fe400078efcff */
[----:B------:R-:W-:Y:S02]  /*51d0*/  LOP3.LUT R26, R26, 0x18, RZ, 0xfc, !PT ;  /* 0x000000181a1a7812 */ /* 0x000fe400078efcff */
[----:B------:R-:W-:Y:S02]  /*51e0*/  ISETP.GE.AND P4, PT, R30, UR12, PT ;  /* 0x0000000c1e007c0c */ /* 0x000fe4000bf86270 */
[----:B------:R-:W-:-:S02]  /*51f0*/  ISETP.GE.AND P3, PT, R27, UR12, PT ;  /* 0x0000000c1b007c0c */ /* 0x000fc4000bf66270 */
[----:B------:R-:W-:Y:S01]  /*5200*/  ISETP.GE.AND P5, PT, R26, UR12, PT ;  /* 0x0000000c1a007c0c */ /* 0x000fe2000bfa6270 */
[----:B------:R0:W2:Y:S01]  /*5210*/  @!P0 LDG.E.U8 R29, desc[UR6][R24.64] ;  /* 0x00000006181d8981 */ /* 0x0000a2000c1e1100 */
[----:B------:R-:W-:Y:S02]  /*5220*/  IADD3 R26, P0, PT, R130, R105, RZ ;  /* 0x00000069821a7210 */ /* 0x000fe40007f1e0ff */
[----:B------:R-:W-:Y:S02]  /*5230*/  PRMT R39, RZ, 0x7610, R39 ;  /* 0x00007610ff277816 */ /* 0x000fe40000000027 */
[----:B------:R-:W-:Y:S02]  /*5240*/  PRMT R31, RZ, 0x7610, R31 ;  /* 0x00007610ff1f7816 */ /* 0x000fe4000000001f */
[----:B------:R-:W-:Y:S02]  /*5250*/  LEA.HI.X.SX32 R33, R128, R103, 0x1, P1 ;  /* 0x0000006780217211 */ /* 0x000fe400008f0eff */
[----:B------:R-:W-:-:S02]  /*5260*/  PRMT R38, RZ, 0x7610, R38 ;  /* 0x00007610ff267816 */ /* 0x000fc40000000026 */
[-C--:B------:R-:W-:Y:S01]  /*5270*/  LEA.HI.X.SX32 R37, R126, R103.reuse, 0x1, P2 ;  /* 0x000000677e257211 */ /* 0x080fe200010f0eff */
[----:B------:R1:W3:Y:S01]  /*5280*/  @!P4 LDG.E.U8 R39, desc[UR6][R32.64] ;  /* 0x000000062027c981 */ /* 0x0002e2000c1e1100 */
[----:B------:R-:W-:-:S03]  /*5290*/  LEA.HI.X.SX32 R27, R130, R103, 0x1, P0 ;  /* 0x00000067821b7211 */ /* 0x000fc600000f0eff */
[----:B------:R-:W4:Y:S04]  /*52a0*/  @!P3 LDG.E.U8 R31, desc[UR6][R36.64] ;  /* 0x00000006241fb981 */ /* 0x000f28000c1e1100 */
[----:B------:R5:W4:Y:S01]  /*52b0*/  @!P5 LDG.E.U8 R38, desc[UR6][R26.64] ;  /* 0x000000061a26d981 */ /* 0x000b22000c1e1100 */
[----:B------:R-:W1:Y:S01]  /*52c0*/  S2UR UR73, SR_CgaCtaId ;  /* 0x00000000004979c3 */ /* 0x000e620000008800 */
[----:B------:R-:W-:Y:S01]  /*52d0*/  UMOV UR5, 0x400 ;  /* 0x0000040000057882 */ /* 0x000fe20000000000 */
[C---:B0-----:R-:W-:Y:S02]  /*52e0*/  LOP3.LUT R25, R28.reuse, 0x1f, RZ, 0xc0, !PT ;  /* 0x0000001f1c197812 */ /* 0x041fe400078ec0ff */
[----:B------:R-:W-:Y:S02]  /*52f0*/  LOP3.LUT R24, R28, 0x7f, RZ, 0xc0, !PT ;  /* 0x0000007f1c187812 */ /* 0x000fe400078ec0ff */
[----:B------:R-:W-:-:S02]  /*5300*/  ISETP.GE.AND P0, PT, R25, UR12, PT ;  /* 0x0000000c19007c0c */ /* 0x000fc4000bf06270 */
[----:B------:R-:W-:Y:S01]  /*5310*/  LOP3.LUT R25, R24, 0x8, RZ, 0x3c, !PT ;  /* 0x0000000818197812 */ /* 0x000fe200078e3cff */
[----:B-1----:R-:W-:Y:S01]  /*5320*/  ULEA UR5, UR73, UR5, 0x18 ;  /* 0x0000000549057291 */ /* 0x002fe2000f8ec0ff */
[----:B------:R-:W-:Y:S01]  /*5330*/  BAR.SYNC.DEFER_BLOCKING 0x0 ;  /* 0x0000000000007b1d */ /* 0x000fe20000010000 */
[----:B------:R-:W-:Y:S02]  /*5340*/  SHF.R.S32.HI R30, RZ, 0x1f, R125 ;  /* 0x0000001fff1e7819 */ /* 0x000fe4000001147d */
[C---:B------:R-:W-:Y:S02]  /*5350*/  IADD3 R34, P1, PT, R125.reuse, R122, RZ ;  /* 0x0000007a7d227210 */ /* 0x040fe40007f3e0ff */
[----:B------:R-:W-:Y:S02]  /*5360*/  PRMT R191, RZ, 0x7610, R191 ;  /* 0x00007610ffbf7816 */ /* 0x000fe400000000bf */
[C---:B------:R-:W-:Y:S01]  /*5370*/  IADD3 R72, P3, PT, R125.reuse, R120, RZ ;  /* 0x000000787d487210 */ /* 0x040fe20007f7e0ff */
[----:B------:R-:W-:Y:S01]  /*5380*/  IMAD.X R35, R30, 0x1, R121, P1 ;  /* 0x000000011e237824 */ /* 0x000fe200008e0679 */
[----:B------:R-:W-:-:S02]  /*5390*/  IADD3 R32, P2, PT, R125, UR42, RZ ;  /* 0x0000002a7d207c10 */ /* 0x000fc4000ff5e0ff */
[----:B-----5:R-:W-:Y:S01]  /*53a0*/  IADD3 R26, P1, PT, R125, UR41, RZ ;  /* 0x000000297d1a7c10 */ /* 0x020fe2000ff3e0ff */
[C---:B------:R-:W-:Y:S01]  /*53b0*/  IMAD.X R73, R30.reuse, 0x1, R119, P3 ;  /* 0x000000011e497824 */ /* 0x040fe200018e0677 */
[----:B------:R-:W-:Y:S02]  /*53c0*/  PRMT R188, RZ, 0x7610, R188 ;  /* 0x00007610ffbc7816 */ /* 0x000fe400000000bc */
[----:B------:R-:W-:Y:S02]  /*53d0*/  PRMT R189, RZ, 0x7610, R189 ;  /* 0x00007610ffbd7816 */ /* 0x000fe400000000bd */
[----:B------:R-:W-:Y:S02]  /*53e0*/  PRMT R186, RZ, 0x7610, R186 ;  /* 0x00007610ffba7816 */ /* 0x000fe400000000ba */
[C---:B------:R-:W-:Y:S02]  /*53f0*/  IADD3.X R33, PT, PT, R30.reuse, UR10, RZ, P2, !PT ;  /* 0x0000000a1e217c10 */ /* 0x040fe400097fe4ff */
[----:B------:R-:W-:-:S02]  /*5400*/  IADD3.X R27, PT, PT, R30, UR11, RZ, P1, !PT ;  /* 0x0000000b1e1b7c10 */ /* 0x000fc40008ffe4ff */
[----:B------:R-:W-:Y:S02]  /*5410*/  IADD3 R36, P2, PT, R125, UR39, RZ ;  /* 0x000000277d247c10 */ /* 0x000fe4000ff5e0ff */
[----:B------:R-:W-:Y:S02]  /*5420*/  PRMT R187, RZ, 0x7610, R187 ;  /* 0x00007610ffbb7816 */ /* 0x000fe400000000bb */
[----:B------:R-:W-:Y:S02]  /*5430*/  PRMT R184, RZ, 0x7610, R184 ;  /* 0x00007610ffb87816 */ /* 0x000fe400000000b8 */
[----:B------:R-:W-:Y:S02]  /*5440*/  PRMT R185, RZ, 0x7610, R185 ;  /* 0x00007610ffb97816 */ /* 0x000fe400000000b9 */
[----:B------:R-:W-:Y:S02]  /*5450*/  IADD3.X R37, PT, PT, R30, UR44, RZ, P2, !PT ;  /* 0x0000002c1e257c10 */ /* 0x000fe400097fe4ff */
[----:B------:R-:W-:-:S02]  /*5460*/  PRMT R182, RZ, 0x7610, R182 ;  /* 0x00007610ffb67816 */ /* 0x000fc400000000b6 */
[----:B------:R-:W-:Y:S02]  /*5470*/  PRMT R183, RZ, 0x7610, R183 ;  /* 0x00007610ffb77816 */ /* 0x000fe400000000b7 */
[----:B------:R-:W-:Y:S02]  /*5480*/  PRMT R180, RZ, 0x7610, R180 ;  /* 0x00007610ffb47816 */ /* 0x000fe400000000b4 */
[----:B------:R-:W-:Y:S02]  /*5490*/  PRMT R181, RZ, 0x7610, R181 ;  /* 0x00007610ffb57816 */ /* 0x000fe400000000b5 */
[----:B------:R-:W-:Y:S02]  /*54a0*/  PRMT R178, RZ, 0x7610, R178 ;  /* 0x00007610ffb27816 */ /* 0x000fe400000000b2 */
[----:B------:R-:W-:Y:S02]  /*54b0*/  PRMT R179, RZ, 0x7610, R179 ;  /* 0x00007610ffb37816 */ /* 0x000fe400000000b3 */
        /* <DEDUP_REMOVED lines=11> */
[----:B------:R-:W-:Y:S01]  /*5570*/  PRMT R169, RZ, 0x7610, R169 ;  /* 0x00007610ffa97816 */ /* 0x000fe200000000a9 */
[C---:B------:R-:W-:Y:S02]  /*5580*/  VIADD R134, R125.reuse, UR16 ;  /* 0x000000107d867c36 */ /* 0x040fe40008000000 */
[C---:B------:R-:W-:Y:S01]  /*5590*/  IMAD.IADD R138, R125.reuse, 0x1, R114 ;  /* 0x000000017d8a7824 */ /* 0x040fe200078e0272 */
[----:B------:R-:W-:Y:S01]  /*55a0*/  PRMT R141, RZ, 0x7610, R141 ;  /* 0x00007610ff8d7816 */ /* 0x000fe2000000008d */
        /* <DEDUP_REMOVED lines=12> */
[----:B------:R-:W-:Y:S01]  /*5670*/  IMAD.IADD R164, R125, 0x1, R94 ;  /* 0x000000017da47824 */ /* 0x000fe200078e025e */
[----:B------:R-:W-:-:S02]  /*5680*/  PRMT R158, RZ, 0x7610, R158 ;  /* 0x00007610ff9e7816 */ /* 0x000fc4000000009e */
[----:B------:R-:W-:Y:S02]  /*5690*/  PRMT R161, RZ, 0x7610, R161 ;  /* 0x00007610ffa17816 */ /* 0x000fe400000000a1 */
[----:B------:R-:W-:Y:S01]  /*56a0*/  PRMT R154, RZ, 0x7610, R154 ;  /* 0x00007610ff9a7816 */ /* 0x000fe2000000009a */
[C---:B------:R-:W-:Y:S01]  /*56b0*/  IMAD.IADD R192, R125.reuse, 0x1, R88 ;  /* 0x000000017dc07824 */ /* 0x040fe200078e0258 */
[----:B------:R-:W-:Y:S01]  /*56c0*/  PRMT R160, RZ, 0x7610, R160 ;  /* 0x00007610ffa07816 */ /* 0x000fe200000000a0 */
[----:B--2---:R-:W-:Y:S04]  /*56d0*/  STS.U8 [R24+UR5], R29 ;  /* 0x0000001d18007988 */ /* 0x004fe80008000005 */
[----:B---3--:R-:W-:Y:S04]  /*56e0*/  STS.U8 [R24+UR5+0x100], R39 ;  /* 0x0001002718007988 */ /* 0x008fe80008000005 */
[----:B----4-:R-:W-:Y:S04]  /*56f0*/  STS.U8 [R25+UR5+0x80], R31 ;  /* 0x0000801f19007988 */ /* 0x010fe80008000005 */
[----:B------:R0:W-:Y:S01]  /*5700*/  STS.U8 [R25+UR5+0x180], R38 ;  /* 0x0001802619007988 */ /* 0x0001e20008000005 */
[----:B------:R-:W-:Y:S01]  /*5710*/  BAR.SYNC.DEFER_BLOCKING 0x0 ;  /* 0x0000000000007b1d */ /* 0x000fe20000010000 */
[----:B0-----:R-:W-:-:S04]  /*5720*/  IADD3 R38, P3, PT, R125, UR40, RZ ;  /* 0x000000287d267c10 */ /* 0x001fc8000ff7e0ff */
[----:B------:R-:W-:Y:S01]  /*5730*/  IADD3.X R39, PT, PT, R30, UR43, RZ, P3, !PT ;  /* 0x0000002b1e277c10 */ /* 0x000fe20009ffe4ff */
[----:B------:R0:W2:Y:S04]  /*5740*/  @!P0 LDG.E.U8 R191, desc[UR6][R34.64] ;  /* 0x0000000622bf8981 */ /* 0x0000a8000c1e1100 */
[----:B------:R1:W3:Y:S04]  /*5750*/  @!P0 LDG.E.U8 R188, desc[UR6][R72.64] ;  /* 0x0000000648bc8981 */ /* 0x0002e8000c1e1100 */
[----:B------:R4:W5:Y:S01]  /*5760*/  @!P0 LDG.E.U8 R189, desc[UR6][R32.64] ;  /* 0x0000000620bd8981 */ /* 0x000962000c1e1100 */
[----:B0-----:R-:W-:-:S03]  /*5770*/  IADD3 R34, P1, PT, R125, UR38, RZ ;  /* 0x000000267d227c10 */ /* 0x001fc6000ff3e0ff */
[----:B------:R0:W2:Y:S01]  /*5780*/  @!P0 LDG.E.U8 R186, desc[UR6][R26.64] ;  /* 0x000000061aba8981 */ /* 0x0000a2000c1e1100 */
[----:B------:R-:W-:Y:S02]  /*5790*/  IADD3.X R35, PT, PT, R30, UR45, RZ, P1, !PT ;  /* 0x0000002d1e237c10 */ /* 0x000fe40008ffe4ff */
[C---:B-1----:R-:W-:Y:S01]  /*57a0*/  IADD3 R72, P3, PT, R125.reuse, UR37, RZ ;  /* 0x000000257d487c10 */ /* 0x042fe2000ff7e0ff */
[----:B------:R1:W2:Y:S01]  /*57b0*/  @!P0 LDG.E.U8 R187, desc[UR6][R38.64] ;  /* 0x0000000626bb8981 */ /* 0x0002a2000c1e1100 */
[----:B----4-:R-:W-:-:S03]  /*57c0*/  IADD3 R32, P2, PT, R125, UR36, RZ ;  /* 0x000000247d207c10 */ /* 0x010fc6000ff5e0ff */
[----:B------:R4:W2:Y:S01]  /*57d0*/  @!P0 LDG.E.U8 R184, desc[UR6][R36.64] ;  /* 0x0000000624b88981 */ /* 0x0008a2000c1e1100 */
[C---:B0-----:R-:W-:Y:S02]  /*57e0*/  IADD3 R26, P1, PT, R125.reuse, UR35, RZ ;  /* 0x000000237d1a7c10 */ /* 0x041fe4000ff3e0ff */
[C---:B------:R-:W-:Y:S01]  /*57f0*/  IADD3.X R73, PT, PT, R30.reuse, UR46, RZ, P3, !PT ;  /* 0x0000002e1e497c10 */ /* 0x040fe20009ffe4ff */
[----:B------:R0:W2:Y:S01]  /*5800*/  @!P0 LDG.E.U8 R185, desc[UR6][R34.64] ;  /* 0x0000000622b98981 */ /* 0x0000a2000c1e1100 */
[C---:B------:R-:W-:Y:S02]  /*5810*/  IADD3.X R33, PT, PT, R30.reuse, UR47, RZ, P2, !PT ;  /* 0x0000002f1e217c10 */ /* 0x040fe400097fe4ff */
[----:B------:R-:W-:Y:S01]  /*5820*/  IADD3.X R27, PT, PT, R30, UR48, RZ, P1, !PT ;  /* 0x000000301e1b7c10 */ /* 0x000fe20008ffe4ff */
[----:B------:R0:W2:Y:S01]  /*5830*/  @!P0 LDG.E.U8 R182, desc[UR6][R72.64] ;  /* 0x0000000648b68981 */ /* 0x0000a2000c1e1100 */
[C---:B-1----:R-:W-:Y:S02]  /*5840*/  IADD3 R38, P3, PT, R125.reuse, UR34, RZ ;  /* 0x000000227d267c10 */ /* 0x042fe4000ff7e0ff */
[C---:B----4-:R-:W-:Y:S01]  /*5850*/  IADD3 R36, P2, PT, R125.reuse, UR33, RZ ;  /* 0x000000217d247c10 */ /* 0x050fe2000ff5e0ff */
[----:B------:R1:W4:Y:S01]  /*5860*/  @!P0 LDG.E.U8 R183, desc[UR6][R32.64] ;  /* 0x0000000620b78981 */ /* 0x000322000c1e1100 */
[----:B0-----:R-:W-:-:S03]  /*5870*/  IADD3 R34, P1, PT, R125, UR32, RZ ;  /* 0x000000207d227c10 */ /* 0x001fc6000ff3e0ff */
[----:B------:R0:W2:Y:S01]  /*5880*/  @!P0 LDG.E.U8 R180, desc[UR6][R26.64] ;  /* 0x000000061ab48981 */ /* 0x0000a2000c1e1100 */
[C---:B------:R-:W-:Y:S02]  /*5890*/  IADD3.X R39, PT, PT, R30.reuse, UR49, RZ, P3, !PT ;  /* 0x000000311e277c10 */ /* 0x040fe40009ffe4ff */
[C---:B------:R-:W-:Y:S02]  /*58a0*/  IADD3.X R37, PT, PT, R30.reuse, UR50, RZ, P2, !PT ;  /* 0x000000321e257c10 */ /* 0x040fe400097fe4ff */
[----:B------:R-:W-:Y:S01]  /*58b0*/  IADD3.X R35, PT, PT, R30, UR51, RZ, P1, !PT ;  /* 0x000000331e237c10 */ /* 0x000fe20008ffe4ff */
[----:B------:R0:W2:Y:S01]  /*58c0*/  @!P0 LDG.E.U8 R181, desc[UR6][R38.64] ;  /* 0x0000000626b58981 */ /* 0x0000a2000c1e1100 */
[C---:B------:R-:W-:Y:S02]  /*58d0*/  IADD3 R72, P3, PT, R125.reuse, UR31, RZ ;  /* 0x0000001f7d487c10 */ /* 0x040fe4000ff7e0ff */
[C---:B-1----:R-:W-:Y:S01]  /*58e0*/  IADD3 R32, P2, PT, R125.reuse, UR30, RZ ;  /* 0x0000001e7d207c10 */ /* 0x042fe2000ff5e0ff */
[----:B------:R1:W2:Y:S01]  /*58f0*/  @!P0 LDG.E.U8 R178, desc[UR6][R36.64] ;  /* 0x0000000624b28981 */ /* 0x0002a2000c1e1100 */
[----:B0-----:R-:W-:-:S02]  /*5900*/  IADD3 R26, P1, PT, R125, UR29, RZ ;  /* 0x0000001d7d1a7c10 */ /* 0x001fc4000ff3e0ff */
[C---:B------:R-:W-:Y:S01]  /*5910*/  IADD3.X R73, PT, PT, R30.reuse, UR52, RZ, P3, !PT ;  /* 0x000000341e497c10 */ /* 0x040fe20009ffe4ff */
[----:B------:R0:W2:Y:S01]  /*5920*/  @!P0 LDG.E.U8 R179, desc[UR6][R34.64] ;  /* 0x0000000622b38981 */ /* 0x0000a2000c1e1100 */
[C---:B------:R-:W-:Y:S02]  /*5930*/  IADD3.X R33, PT, PT, R30.reuse, UR53, RZ, P2, !PT ;  /* 0x000000351e217c10 */ /* 0x040fe400097fe4ff */
[----:B------:R-:W-:Y:S01]  /*5940*/  IADD3.X R27, PT, PT, R30, UR54, RZ, P1, !PT ;  /* 0x000000361e1b7c10 */ /* 0x000fe20008ffe4ff */
[----:B------:R0:W2:Y:S01]  /*5950*/  @!P0 LDG.E.U8 R176, desc[UR6][R72.64] ;  /* 0x0000000648b08981 */ /* 0x0000a2000c1e1100 */
[C---:B------:R-:W-:Y:S02]  /*5960*/  IADD3 R38, P3, PT, R125.reuse, UR28, RZ ;  /* 0x0000001c7d267c10 */ /* 0x040fe4000ff7e0ff */
[C---:B-1----:R-:W-:Y:S01]  /*5970*/  IADD3 R36, P2, PT, R125.reuse, UR27, RZ ;  /* 0x0000001b7d247c10 */ /* 0x042fe2000ff5e0ff */
[----:B------:R1:W2:Y:S01]  /*5980*/  @!P0 LDG.E.U8 R177, desc[UR6][R32.64] ;  /* 0x0000000620b18981 */ /* 0x0002a2000c1e1100 */
        /* <DEDUP_REMOVED lines=14> */
[----:B------:R-:W2:Y:S01]  /*5a70*/  @!P0 LDG.E.U8 R170, desc[UR6][R72.64] ;  /* 0x0000000648aa8981 */ /* 0x000ea2000c1e1100 */
        /* <DEDUP_REMOVED lines=12> */
[----:B------:R-:W-:-:S02]  /*5b40*/  IADD3 R72, P2, PT, R125, UR18, RZ ;  /* 0x000000127d487c10 */ /* 0x000fc4000ff5e0ff */
[----:B0-----:R-:W-:Y:S01]  /*5b50*/  PRMT R26, RZ, 0x7610, R26 ;  /* 0x00007610ff1a7816 */ /* 0x001fe2000000001a */
[----:B------:R-:W2:Y:S01]  /*5b60*/  @!P0 LDG.E.U8 R167, desc[UR6][R36.64] ;  /* 0x0000000624a78981 */ /* 0x000ea2000c1e1100 */
[C---:B------:R-:W-:Y:S02]  /*5b70*/  IADD3.X R109, PT, PT, R30.reuse, UR64, RZ, P3, !PT ;  /* 0x000000401e6d7c10 */ /* 0x040fe40009ffe4ff */
[C---:B------:R-:W-:Y:S02]  /*5b80*/  IADD3.X R33, PT, PT, R30.reuse, UR66, RZ, P1, !PT ;  /* 0x000000421e217c10 */ /* 0x040fe40008ffe4ff */
[----:B------:R-:W-:Y:S02]  /*5b90*/  IADD3.X R73, PT, PT, R30, UR65, RZ, P2, !PT ;  /* 0x000000411e497c10 */ /* 0x000fe400097fe4ff */
[C---:B------:R-:W-:Y:S01]  /*5ba0*/  IADD3 R136, P3, PT, R125.reuse, UR8, RZ ;  /* 0x000000087d887c10 */ /* 0x040fe2000ff7e0ff */
[----:B------:R0:W2:Y:S01]  /*5bb0*/  @!P0 LDG.E.U8 R26, desc[UR6][R32.64] ;  /* 0x00000006201a8981 */ /* 0x0000a2000c1e1100 */
[----:B-1----:R-:W-:-:S02]  /*5bc0*/  IADD3 R34, P1, PT, R125, UR14, RZ ;  /* 0x0000000e7d227c10 */ /* 0x002fc4000ff3e0ff */
[C---:B------:R-:W-:Y:S02]  /*5bd0*/  IADD3 R74, P2, PT, R125.reuse, UR13, RZ ;  /* 0x0000000d7d4a7c10 */ /* 0x040fe4000ff5e0ff */
[----:B------:R-:W-:Y:S02]  /*5be0*/  PRMT R25, RZ, 0x7610, R25 ;  /* 0x00007610ff197816 */ /* 0x000fe40000000019 */
[C---:B------:R-:W-:Y:S02]  /*5bf0*/  IADD3.X R137, PT, PT, R30.reuse, UR67, RZ, P3, !PT ;  /* 0x000000431e897c10 */ /* 0x040fe40009ffe4ff */
[C---:B------:R-:W-:Y:S02]  /*5c00*/  IADD3.X R35, PT, PT, R30.reuse, UR69, RZ, P1, !PT ;  /* 0x000000451e237c10 */ /* 0x040fe40008ffe4ff */
[----:B------:R-:W-:Y:S01]  /*5c10*/  IADD3.X R75, PT, PT, R30, UR68, RZ, P2, !PT ;  /* 0x000000441e4b7c10 */ /* 0x000fe200097fe4ff */
[----:B------:R1:W2:Y:S01]  /*5c20*/  @!P0 LDG.E.U8 R25, desc[UR6][R108.64] ;  /* 0x000000066c198981 */ /* 0x0002a2000c1e1100 */
[----:B------:R-:W-:-:S02]  /*5c30*/  IADD3 RZ, P1, PT, R125, R118, RZ ;  /* 0x000000767dff7210 */ /* 0x000fc40007f3e0ff */
[C---:B0-----:R-:W-:Y:S02]  /*5c40*/  IADD3 R32, P3, PT, R125.reuse, UR15, RZ ;  /* 0x0000000f7d207c10 */ /* 0x041fe4000ff7e0ff */
[----:B------:R-:W-:Y:S02]  /*5c50*/  PRMT R27, RZ, 0x7610, R27 ;  /* 0x00007610ff1b7816 */ /* 0x000fe4000000001b */
[----:B------:R-:W-:Y:S02]  /*5c60*/  IADD3 RZ, P2, PT, R125, UR16, RZ ;  /* 0x000000107dff7c10 */ /* 0x000fe4000ff5e0ff */
[----:B------:R-:W-:Y:S02]  /*5c70*/  PRMT R36, RZ, 0x7610, R36 ;  /* 0x00007610ff247816 */ /* 0x000fe40000000024 */
[----:B------:R-:W-:Y:S02]  /*5c80*/  PRMT R39, RZ, 0x7610, R39 ;  /* 0x00007610ff277816 */ /* 0x000fe40000000027 */
[----:B------:R-:W-:Y:S01]  /*5c90*/  PRMT R38, RZ, 0x7610, R38 ;  /* 0x00007610ff267816 */ /* 0x000fe20000000026 */
[C---:B-1----:R-:W-:Y:S01]  /*5ca0*/  IMAD.X R109, R30.reuse, 0x1, R117, P1 ;  /* 0x000000011e6d7824 */ /* 0x042fe200008e0675 */
[C---:B------:R-:W-:Y:S01]  /*5cb0*/  IADD3.X R33, PT, PT, R30.reuse, UR70, RZ, P3, !PT ;  /* 0x000000461e217c10 */ /* 0x040fe20009ffe4ff */
[----:B------:R0:W2:Y:S01]  /*5cc0*/  @!P0 LDG.E.U8 R27, desc[UR6][R72.64] ;  /* 0x00000006481b8981 */ /* 0x0000a2000c1e1100 */
[----:B------:R-:W-:-:S02]  /*5cd0*/  IADD3.X R135, PT, PT, R30, UR71, RZ, P2, !PT ;  /* 0x000000471e877c10 */ /* 0x000fc400097fe4ff */
[C---:B------:R-:W-:Y:S01]  /*5ce0*/  IADD3 RZ, P3, PT, R125.reuse, R116, RZ ;  /* 0x000000747dff7210 */ /* 0x040fe20007f7e0ff */
[----:B------:R1:W2:Y:S01]  /*5cf0*/  @!P0 LDG.E.U8 R36, desc[UR6][R74.64] ;  /* 0x000000064a248981 */ /* 0x0002a2000c1e1100 */
[C---:B------:R-:W-:Y:S02]  /*5d00*/  IADD3 RZ, P1, PT, R125.reuse, UR17, RZ ;  /* 0x000000117dff7c10 */ /* 0x040fe4000ff3e0ff */
[C---:B------:R-:W-:Y:S01]  /*5d10*/  IADD3 RZ, P2, PT, R125.reuse, R114, RZ ;  /* 0x000000727dff7210 */ /* 0x040fe20007f5e0ff */
[----:B------:R1:W3:Y:S01]  /*5d20*/  @!P0 LDG.E.U8 R39, desc[UR6][R34.64] ;  /* 0x0000000622278981 */ /* 0x0002e2000c1e1100 */
[C---:B------:R-:W-:Y:S01]  /*5d30*/  IMAD.IADD R108, R125.reuse, 0x1, R118 ;  /* 0x000000017d6c7824 */ /* 0x040fe200078e0276 */
[----:B0-----:R-:W-:Y:S02]  /*5d40*/  PRMT R72, RZ, 0x7610, R72 ;  /* 0x00007610ff487816 */ /* 0x001fe40000000048 */
[----:B------:R-:W-:Y:S01]  /*5d50*/  PRMT R73, RZ, 0x7610, R73 ;  /* 0x00007610ff497816 */ /* 0x000fe20000000049 */
[----:B------:R0:W3:Y:S01]  /*5d60*/  @!P0 LDG.E.U8 R38, desc[UR6][R32.64] ;  /* 0x0000000620268981 */ /* 0x0000e2000c1e1100 */
[----:B-1----:R-:W-:Y:S01]  /*5d70*/  PRMT R75, RZ, 0x7610, R75 ;  /* 0x00007610ff4b7816 */ /* 0x002fe2000000004b */
[----:B------:R-:W-:Y:S01]  /*5d80*/  IMAD.X R139, R30, 0x1, R113, P2 ;  /* 0x000000011e8b7824 */ /* 0x000fe200010e0671 */
[C---:B------:R-:W-:Y:S01]  /*5d90*/  IADD3 RZ, P2, PT, R125.reuse, R2, RZ ;  /* 0x000000027dff7210 */ /* 0x040fe20007f5e0ff */
[----:B------:R1:W3:Y:S01]  /*5da0*/  @!P0 LDG.E.U8 R72, desc[UR6][R108.64] ;  /* 0x000000066c488981 */ /* 0x0002e2000c1e1100 */
[----:B------:R-:W-:-:S02]  /*5db0*/  IMAD.IADD R34, R125, 0x1, R116 ;  /* 0x000000017d227824 */ /* 0x000fc400078e0274 */
[C---:B------:R-:W-:Y:S01]  /*5dc0*/  IMAD.X R35, R30.reuse, 0x1, R115, P3 ;  /* 0x000000011e237824 */ /* 0x040fe200018e0673 */
[C---:B------:R-:W-:Y:S01]  /*5dd0*/  IADD3 RZ, P3, PT, R125.reuse, R112, RZ ;  /* 0x000000707dff7210 */ /* 0x040fe20007f7e0ff */
[----:B------:R1:W3:Y:S01]  /*5de0*/  @!P0 LDG.E.U8 R73, desc[UR6][R134.64] ;  /* 0x0000000686498981 */ /* 0x0002e2000c1e1100 */
[C---:B0-----:R-:W-:Y:S02]  /*5df0*/  IADD3.X R33, PT, PT, R30.reuse, UR72, RZ, P1, !PT ;  /* 0x000000481e217c10 */ /* 0x041fe40008ffe4ff */
[C---:B------:R-:W-:Y:S01]  /*5e00*/  IADD3 RZ, P1, PT, R125.reuse, R4, RZ ;  /* 0x000000047dff7210 */ /* 0x040fe20007f3e0ff */
[----:B------:R0:W3:Y:S01]  /*5e10*/  @!P0 LDG.E.U8 R75, desc[UR6][R34.64] ;  /* 0x00000006224b8981 */ /* 0x0000e2000c1e1100 */
[----:B------:R-:W-:Y:S02]  /*5e20*/  PRMT R37, RZ, 0x7610, R37 ;  /* 0x00007610ff257816 */ /* 0x000fe40000000025 */
[----:B------:R-:W-:Y:S01]  /*5e30*/  PRMT R74, RZ, 0x7610, R74 ;  /* 0x00007610ff4a7816 */ /* 0x000fe2000000004a */
[C---:B------:R-:W-:Y:S01]  /*5e40*/  VIADD R32, R125.reuse, UR17 ;  /* 0x000000117d207c36 */ /* 0x040fe20008000000 */
[----:B-1----:R-:W-:Y:S01]  /*5e50*/  PRMT R109, RZ, 0x7610, R109 ;  /* 0x00007610ff6d7816 */ /* 0x002fe2000000006d */
[C---:B------:R-:W-:Y:S01]  /*5e60*/  IMAD.IADD R134, R125.reuse, 0x1, R112 ;  /* 0x000000017d867824 */ /* 0x040fe200078e0270 */
[----:B------:R-:W-:Y:S01]  /*5e70*/  PRMT R108, RZ, 0x7610, R108 ;  /* 0x00007610ff6c7816 */ /* 0x000fe2000000006c */
[C---:B------:R-:W-:Y:S01]  /*5e80*/  IMAD.X R135, R30.reuse, 0x1, R111, P3 ;  /* 0x000000011e877824 */ /* 0x040fe200018e066f */
[C---:B------:R-:W-:Y:S01]  /*5e90*/  IADD3 RZ, P3, PT, R125.reuse, R6, RZ ;  /* 0x000000067dff7210 */ /* 0x040fe20007f7e0ff */
[C---:B0-----:R-:W-:Y:S01]  /*5ea0*/  IMAD.X R35, R30.reuse, 0x1, R0, P1 ;  /* 0x000000011e237824 */ /* 0x041fe200008e0600 */
[C---:B------:R-:W-:Y:S01]  /*5eb0*/  IADD3 RZ, P1, PT, R125.reuse, R10, RZ ;  /* 0x0000000a7dff7210 */ /* 0x040fe20007f3e0ff */
[----:B------:R-:W-:Y:S01]  /*5ec0*/  IMAD.X R145, R30, 0x1, R110, P2 ;  /* 0x000000011e917824 */ /* 0x000fe200010e066e */
[C---:B------:R-:W-:Y:S01]  /*5ed0*/  IADD3 RZ, P2, PT, R125.reuse, R8, RZ ;  /* 0x000000087dff7210 */ /* 0x040fe20007f5e0ff */
[----:B------:R0:W3:Y:S01]  /*5ee0*/  @!P0 LDG.E.U8 R37, desc[UR6][R136.64] ;  /* 0x0000000688258981 */ /* 0x0000e2000c1e1100 */
[----:B------:R-:W-:-:S03]  /*5ef0*/  IMAD.IADD R34, R125, 0x1, R4 ;  /* 0x000000017d227824 */ /* 0x000fc600078e0204 */
[----:B------:R1:W3:Y:S01]  /*5f00*/  @!P0 LDG.E.U8 R74, desc[UR6][R138.64] ;  /* 0x000000068a4a8981 */ /* 0x0002e2000c1e1100 */
[----:B------:R-:W-:-:S03]  /*5f10*/  IMAD.X R147, R30, 0x1, R5, P2 ;  /* 0x000000011e937824 */ /* 0x000fc600010e0605 */
[----:B------:R1:W3:Y:S01]  /*5f20*/  @!P0 LDG.E.U8 R109, desc[UR6][R32.64] ;  /* 0x00000006206d8981 */ /* 0x0002e2000c1e1100 */
[----:B0-----:R-:W-:-:S03]  /*5f30*/  PRMT R137, RZ, 0x7610, R137 ;  /* 0x00007610ff897816 */ /* 0x001fc60000000089 */
[----:B------:R0:W3:Y:S01]  /*5f40*/  @!P0 LDG.E.U8 R108, desc[UR6][R134.64] ;  /* 0x00000006866c8981 */ /* 0x0000e2000c1e1100 */
[----:B-1----:R-:W-:Y:S02]  /*5f50*/  PRMT R139, RZ, 0x7610, R139 ;  /* 0x00007610ff8b7816 */ /* 0x002fe4000000008b */
[C---:B------:R-:W-:Y:S01]  /*5f60*/  IADD3 RZ, P2, PT, R125.reuse, R14, RZ ;  /* 0x0000000e7dff7210 */ /* 0x040fe20007f5e0ff */
[----:B------:R1:W3:Y:S01]  /*5f70*/  @!P0 LDG.E.U8 R137, desc[UR6][R144.64] ;  /* 0x0000000690898981 */ /* 0x0002e2000c1e1100 */
[C---:B------:R-:W-:Y:S02]  /*5f80*/  IMAD.IADD R32, R125.reuse, 0x1, R6 ;  /* 0x000000017d207824 */ /* 0x040fe400078e0206 */
[C---:B------:R-:W-:Y:S01]  /*5f90*/  IMAD.X R33, R30.reuse, 0x1, R3, P3 ;  /* 0x000000011e217824 */ /* 0x040fe200018e0603 */
[C---:B------:R-:W-:Y:S01]  /*5fa0*/  IADD3 RZ, P3, PT, R125.reuse, R12, RZ ;  /* 0x0000000c7dff7210 */ /* 0x040fe20007f7e0ff */
[----:B0-----:R-:W-:Y:S01]  /*5fb0*/  IMAD.X R135, R30, 0x1, R7, P1 ;  /* 0x000000011e877824 */ /* 0x001fe200008e0607 */
[C---:B------:R-:W-:Y:S01]  /*5fc0*/  IADD3 RZ, P1, PT, R125.reuse, R16, RZ ;  /* 0x000000107dff7210 */ /* 0x040fe20007f3e0ff */
[----:B------:R0:W3:Y:S01]  /*5fd0*/  @!P0 LDG.E.U8 R139, desc[UR6][R34.64] ;  /* 0x00000006228b8981 */ /* 0x0000e2000c1e1100 */
[----:B------:R-:W-:Y:S01]  /*5fe0*/  IMAD.IADD R134, R125, 0x1, R10 ;  /* 0x000000017d867824 */ /* 0x000fe200078e020a */
[----:B-1----:R-:W-:-:S02]  /*5ff0*/  PRMT R144, RZ, 0x7610, R144 ;  /* 0x00007610ff907816 */ /* 0x002fc40000000090 */
[----:B------:R1:W3:Y:S01]  /*6000*/  @!P0 LDG.E.U8 R141, desc[UR6][R32.64] ;  /* 0x00000006208d8981 */ /* 0x0002e2000c1e1100 */
[C---:B------:R-:W-:Y:S01]  /*6010*/  IMAD.X R151, R30.reuse, 0x1, R11, P2 ;  /* 0x000000011e977824 */ /* 0x040fe200010e060b */
[C---:B------:R-:W-:Y:S02]  /*6020*/  IADD3 RZ, P2, PT, R125.reuse, R20, RZ ;  /* 0x000000147dff7210 */ /* 0x040fe40007f5e0ff */
[----:B------:R1:W3:Y:S01]  /*6030*/  @!P0 LDG.E.U8 R142, desc[UR6][R146.64] ;  /* 0x00000006928e8981 */ /* 0x0002e2000c1e1100 */
[C---:B0-----:R-:W-:Y:S02]  /*6040*/  IMAD.IADD R34, R125.reuse, 0x1, R12 ;  /* 0x000000017d227824 */ /* 0x041fe400078e020c */
[C---:B------:R-:W-:Y:S01]  /*6050*/  IMAD.X R35, R30.reuse, 0x1, R9, P3 ;  /* 0x000000011e237824 */ /* 0x040fe200018e0609 */
[C---:B------:R-:W-:Y:S01]  /*6060*/  IADD3 RZ, P3, PT, R125.reuse, R18, RZ ;  /* 0x000000127dff7210 */ /* 0x040fe20007f7e0ff */
[C---:B-1----:R-:W-:Y:S01]  /*6070*/  IMAD.X R33, R30.reuse, 0x1, R13, P1 ;  /* 0x000000011e217824 */ /* 0x042fe200008e060d */
[C---:B------:R-:W-:Y:S01]  /*6080*/  IADD3 RZ, P1, PT, R125.reuse, R22, RZ ;  /* 0x000000167dff7210 */ /* 0x040fe20007f3e0ff */
[----:B------:R0:W3:Y:S01]  /*6090*/  @!P0 LDG.E.U8 R143, desc[UR6][R134.64] ;  /* 0x00000006868f8981 */ /* 0x0000e2000c1e1100 */
[----:B------:R-:W-:Y:S01]  /*60a0*/  PRMT R145, RZ, 0x7610, R145 ;  /* 0x00007610ff917816 */ /* 0x000fe20000000091 */
[C---:B------:R-:W-:Y:S01]  /*60b0*/  IMAD.IADD R32, R125.reuse, 0x1, R16 ;  /* 0x000000017d207824 */ /* 0x040fe200078e0210 */
[----:B------:R-:W-:Y:S01]  /*60c0*/  PRMT R146, RZ, 0x7610, R146 ;  /* 0x00007610ff927816 */ /* 0x000fe20000000092 */
[----:B------:R1:W3:Y:S01]  /*60d0*/  @!P0 LDG.E.U8 R144, desc[UR6][R34.64] ;  /* 0x0000000622908981 */ /* 0x0002e2000c1e1100 */
[----:B------:R-:W-:Y:S01]  /*60e0*/  PRMT R147, RZ, 0x7610, R147 ;  /* 0x00007610ff937816 */ /* 0x000fe20000000093 */
[----:B------:R-:W-:Y:S01]  /*60f0*/  IMAD.X R153, R30, 0x1, R17, P2 ;  /* 0x000000011e997824 */ /* 0x000fe200010e0611 */
[C---:B------:R-:W-:Y:S01]  /*6100*/  IADD3 RZ, P2, PT, R125.reuse, R78, RZ ;  /* 0x0000004e7dff7210 */ /* 0x040fe20007f5e0ff */
[----:B------:R1:W3:Y:S01]  /*6110*/  @!P0 LDG.E.U8 R145, desc[UR6][R150.64] ;  /* 0x0000000696918981 */ /* 0x0002e2000c1e1100 */
[----:B0-----:R-:W-:-:S02]  /*6120*/  IMAD.IADD R134, R125, 0x1, R18 ;  /* 0x000000017d867824 */ /* 0x001fc400078e0212 */
[C---:B------:R-:W-:Y:S01]  /*6130*/  IMAD.X R135, R30.reuse, 0x1, R15, P3 ;  /* 0x000000011e877824 */ /* 0x040fe200018e060f */
[C---:B------:R-:W-:Y:S01]  /*6140*/  IADD3 RZ, P3, PT, R125.reuse, R76, RZ ;  /* 0x0000004c7dff7210 */ /* 0x040fe20007f7e0ff */
[C---:B-1----:R-:W-:Y:S01]  /*6150*/  IMAD.X R35, R30.reuse, 0x1, R19, P1 ;  /* 0x000000011e237824 */ /* 0x042fe200008e0613 */
[C---:B------:R-:W-:Y:S01]  /*6160*/  IADD3 RZ, P1, PT, R125.reuse, R80, RZ ;  /* 0x000000507dff7210 */ /* 0x040fe20007f3e0ff */
[----:B------:R0:W3:Y:S01]  /*6170*/  @!P0 LDG.E.U8 R146, desc[UR6][R32.64] ;  /* 0x0000000620928981 */ /* 0x0000e2000c1e1100 */
[C---:B------:R-:W-:Y:S01]  /*6180*/  IMAD.IADD R34, R125.reuse, 0x1, R22 ;  /* 0x000000017d227824 */ /* 0x040fe200078e0216 */
[----:B------:R-:W-:Y:S02]  /*6190*/  PRMT R150, RZ, 0x7610, R150 ;  /* 0x00007610ff967816 */ /* 0x000fe40000000096 */
[----:B------:R1:W3:Y:S01]  /*61a0*/  @!P0 LDG.E.U8 R147, desc[UR6][R134.64] ;  /* 0x0000000686938981 */ /* 0x0002e2000c1e1100 */
[----:B------:R-:W-:Y:S01]  /*61b0*/  IMAD.X R157, R30, 0x1, R23, P2 ;  /* 0x000000011e9d7824 */ /* 0x000fe200010e0617 */
[----:B------:R-:W-:-:S02]  /*61c0*/  IADD3 RZ, P2, PT, R125, R86, RZ ;  /* 0x000000567dff7210 */ /* 0x000fc40007f5e0ff */
[----:B------:R1:W3:Y:S01]  /*61d0*/  @!P0 LDG.E.U8 R148, desc[UR6][R152.64] ;  /* 0x0000000698948981 */ /* 0x0002e2000c1e1100 */
[C---:B0-----:R-:W-:Y:S02]  /*61e0*/  IMAD.IADD R32, R125.reuse, 0x1, R76 ;  /* 0x000000017d207824 */ /* 0x041fe400078e024c */
[C---:B------:R-:W-:Y:S01]  /*61f0*/  IMAD.X R33, R30.reuse, 0x1, R21, P3 ;  /* 0x000000011e217824 */ /* 0x040fe200018e0615 */
[C---:B------:R-:W-:Y:S01]  /*6200*/  IADD3 RZ, P3, PT, R125.reuse, R82, RZ ;  /* 0x000000527dff7210 */ /* 0x040fe20007f7e0ff */
[----:B-1----:R-:W-:Y:S01]  /*6210*/  IMAD.X R135, R30, 0x1, R77, P1 ;  /* 0x000000011e877824 */ /* 0x002fe200008e064d */
[C---:B------:R-:W-:Y:S01]  /*6220*/  IADD3 RZ, P1, PT, R125.reuse, R90, RZ ;  /* 0x0000005a7dff7210 */ /* 0x040fe20007f3e0ff */
[----:B------:R0:W3:Y:S01]  /*6230*/  @!P0 LDG.E.U8 R149, desc[UR6][R34.64] ;  /* 0x0000000622958981 */ /* 0x0000e2000c1e1100 */
[----:B------:R-:W-:Y:S02]  /*6240*/  PRMT R151, RZ, 0x7610, R151 ;  /* 0x00007610ff977816 */ /* 0x000fe40000000097 */
[----:B------:R-:W-:Y:S01]  /*6250*/  PRMT R153, RZ, 0x7610, R153 ;  /* 0x00007610ff997816 */ /* 0x000fe20000000099 */
[----:B------:R1:W3:Y:S01]  /*6260*/  @!P0 LDG.E.U8 R150, desc[UR6][R32.64] ;  /* 0x0000000620968981 */ /* 0x0002e2000c1e1100 */
[----:B------:R-:W-:Y:S01]  /*6270*/  PRMT R152, RZ, 0x7610, R152 ;  /* 0x00007610ff987816 */ /* 0x000fe20000000098 */
[----:B------:R-:W-:-:S02]  /*6280*/  IMAD.IADD R134, R125, 0x1, R80 ;  /* 0x000000017d867824 */ /* 0x000fc400078e0250 */
[C---:B------:R-:W-:Y:S02]  /*6290*/  IMAD.X R163, R30.reuse, 0x1, R83, P2 ;  /* 0x000000011ea37824 */ /* 0x040fe400010e0653 */
[C---:B0-----:R-:W-:Y:S02]  /*62a0*/  IMAD.IADD R34, R125.reuse, 0x1, R82 ;  /* 0x000000017d227824 */ /* 0x041fe400078e0252 */
[C---:B------:R-:W-:Y:S01]  /*62b0*/  IMAD.X R35, R30.reuse, 0x1, R79, P3 ;  /* 0x000000011e237824 */ /* 0x040fe200018e064f */
[C---:B------:R-:W-:Y:S01]  /*62c0*/  IADD3 RZ, P3, PT, R125.reuse, R94, RZ ;  /* 0x0000005e7dff7210 */ /* 0x040fe20007f7e0ff */
[C---:B-1----:R-:W-:Y:S01]  /*62d0*/  IMAD.X R33, R30.reuse, 0x1, R87, P1 ;  /* 0x000000011e217824 */ /* 0x042fe200008e0657 */
[C---:B------:R-:W-:Y:S01]  /*62e0*/  IADD3 RZ, P1, PT, R125.reuse, R102, RZ ;  /* 0x000000667dff7210 */ /* 0x040fe20007f3e0ff */
[----:B------:R0:W3:Y:S01]  /*62f0*/  @!P0 LDG.E.U8 R151, desc[UR6][R156.64] ;  /* 0x000000069c978981 */ /* 0x0000e2000c1e1100 */
[----:B------:R-:W-:Y:S01]  /*6300*/  IADD3 RZ, P2, PT, R125, R98, RZ ;  /* 0x000000627dff7210 */ /* 0x000fe20007f5e0ff */
[----:B------:R-:W-:-:S02]  /*6310*/  IMAD.X R165, R30, 0x1, R91, P3 ;  /* 0x000000011ea57824 */ /* 0x000fc400018e065b */
[----:B------:R1:W3:Y:S01]  /*6320*/  @!P0 LDG.E.U8 R153, desc[UR6][R34.64] ;  /* 0x0000000622998981 */ /* 0x0002e2000c1e1100 */
[C---:B------:R-:W-:Y:S01]  /*6330*/  IMAD.IADD R32, R125.reuse, 0x1, R90 ;  /* 0x000000017d207824 */ /* 0x040fe200078e025a */
[----:B------:R-:W-:Y:S02]  /*6340*/  IADD3 RZ, P3, PT, R125, R84, RZ ;  /* 0x000000547dff7210 */ /* 0x000fe40007f7e0ff */
[----:B------:R1:W3:Y:S01]  /*6350*/  @!P0 LDG.E.U8 R152, desc[UR6][R134.64] ;  /* 0x0000000686988981 */ /* 0x0002e2000c1e1100 */
[----:B0-----:R-:W-:-:S03]  /*6360*/  PRMT R157, RZ, 0x7610, R157 ;  /* 0x00007610ff9d7816 */ /* 0x001fc6000000009d */
[----:B------:R0:W3:Y:S01]  /*6370*/  @!P0 LDG.E.U8 R155, desc[UR6][R162.64] ;  /* 0x00000006a29b8981 */ /* 0x0000e2000c1e1100 */
[C---:B-1----:R-:W-:Y:S01]  /*6380*/  IMAD.X R35, R30.reuse, 0x1, R99, P1 ;  /* 0x000000011e237824 */ /* 0x042fe200008e0663 */
[C---:B------:R-:W-:Y:S02]  /*6390*/  IADD3 RZ, P1, PT, R125.reuse, R92, RZ ;  /* 0x0000005c7dff7210 */ /* 0x040fe40007f3e0ff */
[----:B------:R1:W3:Y:S01]  /*63a0*/  @!P0 LDG.E.U8 R159, desc[UR6][R164.64] ;  /* 0x00000006a49f8981 */ /* 0x0002e2000c1e1100 */
[----:B------:R-:W-:Y:S01]  /*63b0*/  IMAD.X R135, R30, 0x1, R95, P2 ;  /* 0x000000011e877824 */ /* 0x000fe200010e065f */
[C---:B------:R-:W-:Y:S02]  /*63c0*/  IADD3 RZ, P2, PT, R125.reuse, R88, RZ ;  /* 0x000000587dff7210 */ /* 0x040fe40007f5e0ff */
[----:B------:R1:W3:Y:S01]  /*63d0*/  @!P0 LDG.E.U8 R157, desc[UR6][R32.64] ;  /* 0x00000006209d8981 */ /* 0x0002e2000c1e1100 */
[C---:B------:R-:W-:Y:S01]  /*63e0*/  IMAD.IADD R134, R125.reuse, 0x1, R98 ;  /* 0x000000017d867824 */ /* 0x040fe200078e0262 */
[----:B0-----:R-:W-:Y:S01]  /*63f0*/  PRMT R163, RZ, 0x7610, R163 ;  /* 0x00007610ffa37816 */ /* 0x001fe200000000a3 */
[----:B------:R-:W-:-:S02]  /*6400*/  IMAD.IADD R34, R125, 0x1, R102 ;  /* 0x000000017d227824 */ /* 0x000fc400078e0266 */
[C---:B------:R-:W-:Y:S02]  /*6410*/  IMAD.X R193, R30.reuse, 0x1, R85, P2 ;  /* 0x000000011ec17824 */ /* 0x040fe400010e0655 */
[C---:B-1----:R-:W-:Y:S02]  /*6420*/  IMAD.IADD R164, R125.reuse, 0x1, R92 ;  /* 0x000000017da47824 */ /* 0x042fe400078e025c */
[C---:B------:R-:W-:Y:S01]  /*6430*/  IMAD.X R165, R30.reuse, 0x1, R89, P1 ;  /* 0x000000011ea57824 */ /* 0x040fe200008e0659 */
[C---:B------:R-:W-:Y:S01]  /*6440*/  IADD3 RZ, P1, PT, R125.reuse, R104, RZ ;  /* 0x000000687dff7210 */ /* 0x040fe20007f3e0ff */
[C---:B------:R-:W-:Y:S01]  /*6450*/  IMAD.IADD R32, R125.reuse, 0x1, R84 ;  /* 0x000000017d207824 */ /* 0x040fe200078e0254 */
[C---:B------:R-:W-:Y:S01]  /*6460*/  IADD3 RZ, P2, PT, R125.reuse, R100, RZ ;  /* 0x000000647dff7210 */ /* 0x040fe20007f5e0ff */
[----:B------:R-:W-:Y:S01]  /*6470*/  IMAD.X R33, R30, 0x1, R81, P3 ;  /* 0x000000011e217824 */ /* 0x000fe200018e0651 */
[----:B------:R-:W-:Y:S01]  /*6480*/  IADD3 RZ, P3, PT, R125, R96, RZ ;  /* 0x000000607dff7210 */ /* 0x000fe20007f7e0ff */
[----:B------:R0:W3:Y:S01]  /*6490*/  @!P0 LDG.E.U8 R158, desc[UR6][R164.64] ;  /* 0x00000006a49e8981 */ /* 0x0000e2000c1e1100 */
[----:B------:R-:W-:-:S02]  /*64a0*/  PRMT R156, RZ, 0x7610, R156 ;  /* 0x00007610ff9c7816 */ /* 0x000fc4000000009c */
[----:B------:R-:W-:Y:S01]  /*64b0*/  PRMT R162, RZ, 0x7610, R162 ;  /* 0x00007610ffa27816 */ /* 0x000fe200000000a2 */
[----:B------:R1:W3:Y:S04]  /*64c0*/  @!P0 LDG.E.U8 R161, desc[UR6][R134.64] ;  /* 0x0000000686a18981 */ /* 0x0002e8000c1e1100 */
[----:B------:R5:W3:Y:S01]  /*64d0*/  @!P0 LDG.E.U8 R163, desc[UR6][R34.64] ;  /* 0x0000000622a38981 */ /* 0x000ae2000c1e1100 */
[----:B0-----:R-:W-:-:S03]  /*64e0*/  PRMT R164, RZ, 0x7610, R164 ;  /* 0x00007610ffa47816 */ /* 0x001fc600000000a4 */
[----:B------:R0:W3:Y:S01]  /*64f0*/  @!P0 LDG.E.U8 R154, desc[UR6][R32.64] ;  /* 0x00000006209a8981 */ /* 0x0000e2000c1e1100 */
[C---:B-1----:R-:W-:Y:S02]  /*6500*/  IMAD.IADD R134, R125.reuse, 0x1, R96 ;  /* 0x000000017d867824 */ /* 0x042fe400078e0260 */
[C---:B------:R-:W-:Y:S01]  /*6510*/  IMAD.X R135, R30.reuse, 0x1, R93, P3 ;  /* 0x000000011e877824 */ /* 0x040fe200018e065d */
[----:B------:R1:W3:Y:S01]  /*6520*/  @!P0 LDG.E.U8 R156, desc[UR6][R192.64] ;  /* 0x00000006c09c8981 */ /* 0x0002e2000c1e1100 */
[C---:B-----5:R-:W-:Y:S02]  /*6530*/  IMAD.IADD R34, R125.reuse, 0x1, R100 ;  /* 0x000000017d227824 */ /* 0x060fe400078e0264 */
[C---:B------:R-:W-:Y:S01]  /*6540*/  IMAD.X R35, R30.reuse, 0x1, R97, P2 ;  /* 0x000000011e237824 */ /* 0x040fe200010e0661 */
[----:B------:R-:W5:Y:S01]  /*6550*/  @!P0 LDG.E.U8 R160, desc[UR6][R134.64] ;  /* 0x0000000686a08981 */ /* 0x000f62000c1e1100 */
[----:B0-----:R-:W-:Y:S02]  /*6560*/  IMAD.IADD R32, R125, 0x1, R104 ;  /* 0x000000017d207824 */ /* 0x001fe400078e0268 */
[----:B------:R-:W-:Y:S01]  /*6570*/  IMAD.X R33, R30, 0x1, R101, P1 ;  /* 0x000000011e217824 */ /* 0x000fe200008e0665 */
[----:B------:R0:W5:Y:S04]  /*6580*/  @!P0 LDG.E.U8 R162, desc[UR6][R34.64] ;  /* 0x0000000622a28981 */ /* 0x000168000c1e1100 */
[----:B------:R0:W5:Y:S01]  /*6590*/  @!P0 LDG.E.U8 R164, desc[UR6][R32.64] ;  /* 0x0000000620a48981 */ /* 0x000162000c1e1100 */
[----:B------:R-:W4:Y:S01]  /*65a0*/  S2R R165, SR_TID.X ;  /* 0x0000000000a57919 */ /* 0x000f220000002100 */
[----:B------:R-:W4:Y:S01]  /*65b0*/  S2UR UR74, SR_CgaCtaId ;  /* 0x00000000004a79c3 */ /* 0x000f220000008800 */
[----:B------:R-:W-:Y:S01]  /*65c0*/  SHF.R.U32.HI R29, RZ, 0x2, R28 ;  /* 0x00000002ff1d7819 */ /* 0x000fe2000001161c */
[----:B-1----:R-:W-:-:S03]  /*65d0*/  IMAD.SHL.U32 R192, R28, 0x40, RZ ;  /* 0x000000401cc07824 */ /* 0x002fc600078e00ff */
[----:B------:R-:W-:Y:S02]  /*65e0*/  SGXT.U32 R29, R29, 0x3 ;  /* 0x000000031d1d781a */ /* 0x000fe40000000000 */
[----:B------:R-:W-:Y:S02]  /*65f0*/  SHF.R.S32.HI R28, RZ, 0x1, R28 ;  /* 0x00000001ff1c7819 */ /* 0x000fe4000001141c */
[----:B------:R-:W-:Y:S01]  /*6600*/  LOP3.LUT R192, R29, 0x40, R192, 0xf8, !PT ;  /* 0x000000401dc07812 */ /* 0x000fe200078ef8c0 */
[----:B------:R-:W-:Y:S01]  /*6610*/  UMOV UR73, 0x400 ;  /* 0x0000040000497882 */ /* 0x000fe20000000000 */
[----:B0-----:R-:W-:-:S04]  /*6620*/  SGXT R35, R28, 0x1 ;  /* 0x000000011c23781a */ /* 0x001fc80000000200 */
[----:B------:R-:W-:Y:S01]  /*6630*/  LOP3.LUT R192, R192, 0x88, R35, 0xf8, !PT ;  /* 0x00000088c0c07812 */ /* 0x000fe200078ef823 */
[----:B----4-:R-:W-:Y:S01]  /*6640*/  ULEA UR73, UR74, UR73, 0x18 ;  /* 0x000000494a497291 */ /* 0x010fe2000f8ec0ff */
[----:B------:R-:W-:Y:S01]  /*6650*/  SHF.R.S32.HI R31, RZ, 0x2, R165 ;  /* 0x00000002ff1f7819 */ /* 0x000fe200000114a5 */
[C---:B------:R-:W-:Y:S01]  /*6660*/  IMAD.SHL.U32 R29, R165.reuse, 0x40, RZ ;  /* 0x00000040a51d7824 */ /* 0x040fe200078e00ff */
[C---:B------:R-:W-:Y:S01]  /*6670*/  LOP3.LUT R33, R165.reuse, 0x60, RZ, 0xc0, !PT ;  /* 0x00000060a5217812 */ /* 0x040fe200078ec0ff */
[----:B------:R-:W-:Y:S01]  /*6680*/  IMAD.SHL.U32 R32, R165, 0x20, RZ ;  /* 0x00000020a5207824 */ /* 0x000fe200078e00ff */
[----:B------:R-:W-:Y:S01]  /*6690*/  SGXT R31, R31, 0x1 ;  /* 0x000000011f1f781a */ /* 0x000fe20000000200 */
[----:B------:R-:W-:Y:S01]  /*66a0*/  IMAD.SHL.U32 R30, R165, 0x2, RZ ;  /* 0x00000002a51e7824 */ /* 0x000fe200078e00ff */
[----:B------:R-:W-:Y:S01]  /*66b0*/  LOP3.LUT R29, R29, 0x400, RZ, 0xc0, !PT ;  /* 0x000004001d1d7812 */ /* 0x000fe200078ec0ff */
[----:B------:R-:W-:Y:S01]  /*66c0*/  LDS.U8 R28, [R192+UR5] ;  /* 0x00000005c01c7984 */ /* 0x000fe20008000000 */
[----:B------:R-:W-:-:S02]  /*66d0*/  LOP3.LUT R32, R32, 0x60, RZ, 0xc0, !PT ;  /* 0x0000006020207812 */ /* 0x000fc400078ec0ff */
[----:B------:R-:W-:Y:S01]  /*66e0*/  LOP3.LUT R31, R31, 0x90, RZ, 0xc0, !PT ;  /* 0x000000901f1f7812 */ /* 0x000fe200078ec0ff */
[----:B------:R-:W-:Y:S01]  /*66f0*/  IMAD.SHL.U32 R33, R33, 0x8, RZ ;  /* 0x0000000821217824 */ /* 0x000fe200078e00ff */
[----:B------:R-:W-:Y:S01]  /*6700*/  IADD3 R29, PT, PT, R32, UR73, R29 ;  /* 0x00000049201d7c10 */ /* 0x000fe2000fffe01d */
[----:B------:R-:W-:Y:S01]  /*6710*/  LDS.U8 R140, [R192+UR5+0x20] ;  /* 0x00002005c08c7984 */ /* 0x000fe20008000000 */
[----:B------:R-:W-:Y:S02]  /*6720*/  LOP3.LUT R30, R31, 0x10, R30, 0x78, !PT ;  /* 0x000000101f1e7812 */ /* 0x000fe400078e781e */
[----:B------:R-:W-:Y:S01]  /*6730*/  LOP3.LUT R190, R192, 0x8, RZ, 0x3c, !PT ;  /* 0x00000008c0be7812 */ /* 0x000fe200078e3cff */
[----:B------:R-:W-:Y:S01]  /*6740*/  LDS.U8 R133, [R192+UR5+0x30] ;  /* 0x00003005c0857984 */ /* 0x000fe20008000000 */
[----:B------:R-:W-:-:S03]  /*6750*/  IADD3 R135, PT, PT, R30, R29, R33 ;  /* 0x0000001d1e877210 */ /* 0x000fc60007ffe021 */
[----:B------:R-:W0:Y:S04]  /*6760*/  LDS.U8 R29, [R192+UR5+0x10] ;  /* 0x00001005c01d7984 */ /* 0x000e280008000000 */
[----:B------:R-:W-:Y:S04]  /*6770*/  LDS.U8 R30, [R192+UR5+0x100] ;  /* 0x00010005c01e7984 */ /* 0x000fe80008000000 */
[----:B------:R-:W1:Y:S04]  /*6780*/  LDS.U8 R31, [R192+UR5+0x110] ;  /* 0x00011005c01f7984 */ /* 0x000e680008000000 */
[----:B------:R-:W-:Y:S04]  /*6790*/  LDS.U8 R138, [R192+UR5+0x120] ;  /* 0x00012005c08a7984 */ /* 0x000fe80008000000 */
[----:B------:R-:W-:Y:S04]  /*67a0*/  LDS.U8 R131, [R192+UR5+0x130] ;  /* 0x00013005c0837984 */ /* 0x000fe80008000000 */
[----:B------:R-:W-:Y:S04]  /*67b0*/  LDS.U8 R32, [R190+UR5] ;  /* 0x00000005be207984 */ /* 0x000fe80008000000 */
[----:B------:R-:W4:Y:S04]  /*67c0*/  LDS.U8 R33, [R190+UR5+0x10] ;  /* 0x00001005be217984 */ /* 0x000f280008000000 */
[----:B------:R-:W-:Y:S04]  /*67d0*/  LDS.U8 R136, [R190+UR5+0x20] ;  /* 0x00002005be887984 */ /* 0x000fe80008000000 */
[----:B------:R-:W-:Y:S04]  /*67e0*/  LDS.U8 R129, [R190+UR5+0x30] ;  /* 0x00003005be817984 */ /* 0x000fe80008000000 */
[----:B------:R-:W-:Y:S04]  /*67f0*/  LDS.U8 R34, [R190+UR5+0x100] ;  /* 0x00010005be227984 */ /* 0x000fe80008000000 */
[----:B------:R-:W0:Y:S04]  /*6800*/  LDS.U8 R35, [R190+UR5+0x110] ;  /* 0x00011005be237984 */ /* 0x000e280008000000 */
[----:B------:R-:W-:Y:S04]  /*6810*/  LDS.U8 R134, [R190+UR5+0x120] ;  /* 0x00012005be867984 */ /* 0x000fe80008000000 */
[----:B------:R-:W-:Y:S01]  /*6820*/  LDS.U8 R127, [R190+UR5+0x130] ;  /* 0x00013005be7f7984 */ /* 0x000fe20008000000 */
[----:B------:R-:W-:Y:S01]  /*6830*/  BAR.SYNC.DEFER_BLOCKING 0x0 ;  /* 0x0000000000007b1d */ /* 0x000fe20000010000 */
[----:B------:R-:W-:-:S04]  /*6840*/  LOP3.LUT R165, R165, 0x7f, RZ, 0xc0, !PT ;  /* 0x0000007fa5a57812 */ /* 0x000fc800078ec0ff */
[----:B------:R-:W-:Y:S01]  /*6850*/  LOP3.LUT R165, R165, 0x10, RZ, 0x3c, !PT ;  /* 0x00000010a5a57812 */ /* 0x000fe200078e3cff */
[----:B--2---:R-:W-:Y:S04]  /*6860*/  STS.U8 [R24+UR5], R191 ;  /* 0x000000bf18007988 */ /* 0x004fe80008000005 */
[----:B------:R-:W-:Y:S04]  /*6870*/  STS.U8 [R24+UR5+0x100], R189 ;  /* 0x000100bd18007988 */ /* 0x000fe80008000005 */
        /* <DEDUP_REMOVED lines=12> */
[----:B---3--:R-:W-:Y:S04]  /*6940*/  STS.U8 [R24+UR5+0xe00], R37 ;  /* 0x000e002518007988 */ /* 0x008fe80008000005 */
        /* <DEDUP_REMOVED lines=34> */
[----:B------:R1:W-:Y:S04]  /*6b70*/  STS.U8 [R165+UR5+0x1180], R74 ;  /* 0x0011804aa5007988 */ /* 0x0003e80008000005 */
        /* <DEDUP_REMOVED lines=11> */
[----:B-----5:R-:W-:Y:S04]  /*6c30*/  STS.U8 [R165+UR5+0x1d80], R160 ;  /* 0x001d80a0a5007988 */ /* 0x020fe80008000005 */
[----:B------:R-:W-:Y:S04]  /*6c40*/  STS.U8 [R165+UR5+0x1e80], R162 ;  /* 0x001e80a2a5007988 */ /* 0x000fe80008000005 */
[----:B------:R-:W-:Y:S01]  /*6c50*/  STS.U8 [R165+UR5+0x1f80], R164 ;  /* 0x001f80a4a5007988 */ /* 0x000fe20008000005 */
[----:B------:R-:W-:Y:S06]  /*6c60*/  BAR.SYNC.DEFER_BLOCKING 0x0 ;  /* 0x0000000000007b1d */ /* 0x000fec0000010000 */
[----:B------:R-:W2:Y:S04]  /*6c70*/  LDSM.16.M88.4 R36, [R135] ;  /* 0x000000008724783b */ /* 0x000ea80000000200 */
[----:B------:R-:W3:Y:S01]  /*6c80*/  LDSM.16.M88.4 R24, [R135+0x800] ;  /* 0x000800008718783b */ /* 0x000ee20000000200 */
[----:B0-----:R-:W-:-:S02]  /*6c90*/  IMAD R28, R29, 0x100, R28 ;  /* 0x000001001d1c7824 */ /* 0x001fc400078e021c */
[----:B-1----:R-:W-:-:S03]  /*6ca0*/  IMAD R74, R31, 0x100, R30 ;  /* 0x000001001f4a7824 */ /* 0x002fc600078e021e */
[----:B------:R-:W-:Y:S02]  /*6cb0*/  F2FP.F16.E4M3.UNPACK_B R72, R28 ;  /* 0x0000001cff48723e */ /* 0x000fe400020006ff */
[----:B------:R-:W0:Y:S01]  /*6cc0*/  LDSM.16.M88.4 R28, [R135+0x1000] ;  /* 0x00100000871c783b */ /* 0x000e220000000200 */
[----:B----4-:R-:W-:Y:S02]  /*6cd0*/  IMAD R32, R33, 0x100, R32 ;  /* 0x0000010021207824 */ /* 0x010fe400078e0220 */
[----:B------:R-:W-:Y:S01]  /*6ce0*/  IMAD R34, R35, 0x100, R34 ;  /* 0x0000010023227824 */ /* 0x000fe200078e0222 */
[----:B------:R-:W-:Y:S02]  /*6cf0*/  F2FP.F16.E4M3.UNPACK_B R74, R74 ;  /* 0x0000004aff4a723e */ /* 0x000fe400020006ff */
[----:B------:R-:W-:Y:S02]  /*6d00*/  F2FP.F16.E4M3.UNPACK_B R73, R32 ;  /* 0x00000020ff49723e */ /* 0x000fe400020006ff */
[----:B------:R-:W-:-:S02]  /*6d10*/  F2FP.F16.E4M3.UNPACK_B R75, R34 ;  /* 0x00000022ff4b723e */ /* 0x000fc400020006ff */
[----:B--2---:R-:W-:Y:S02]  /*6d20*/  F2FP.F16.E4M3.UNPACK_B R32, R36 ;  /* 0x00000024ff20723e */ /* 0x004fe400020006ff */
[----:B------:R-:W-:Y:S02]  /*6d30*/  F2FP.F16.E4M3.UNPACK_B R33, R37 ;  /* 0x00000025ff21723e */ /* 0x000fe400020006ff */
[----:B------:R-:W-:Y:S02]  /*6d40*/  F2FP.F16.E4M3.UNPACK_B R108, R38 ;  /* 0x00000026ff6c723e */ /* 0x000fe400020006ff */
[----:B------:R-:W-:-:S03]  /*6d50*/  F2FP.F16.E4M3.UNPACK_B R109, R39 ;  /* 0x00000027ff6d723e */ /* 0x000fc600020006ff */
[C---:B------:R-:W-:Y:S01]  /*6d60*/  HMMA.16816.F32 R64, R72.reuse, R32, R64 ;  /* 0x000000204840723c */ /* 0x040fe20000001840 */
[----:B------:R-:W1:Y:S07]  /*6d70*/  LDSM.16.M88.4 R32, [R135+0x1800] ;  /* 0x001800008720783b */ /* 0x000e6e0000000200 */
[----:B------:R-:W-:Y:S01]  /*6d80*/  HMMA.16816.F32 R60, R72, R108, R60 ;  /* 0x0000006c483c723c */ /* 0x000fe2000000183c */
[----:B---3--:R-:W-:Y:S02]  /*6d90*/  F2FP.F16.E4M3.UNPACK_B R108, R24 ;  /* 0x00000018ff6c723e */ /* 0x008fe400020006ff */
[----:B------:R-:W-:-:S07]  /*6da0*/  F2FP.F16.E4M3.UNPACK_B R109, R25 ;  /* 0x00000019ff6d723e */ /* 0x000fce00020006ff */
[----:B------:R-:W-:Y:S01]  /*6db0*/  HMMA.16816.F32 R56, R72, R108, R56 ;  /* 0x0000006c4838723c */ /* 0x000fe20000001838 */
[----:B------:R-:W-:Y:S02]  /*6dc0*/  F2FP.F16.E4M3.UNPACK_B R108, R26 ;  /* 0x0000001aff6c723e */ /* 0x000fe400020006ff */
[----:B------:R-:W-:-:S07]  /*6dd0*/  F2FP.F16.E4M3.UNPACK_B R109, R27 ;  /* 0x0000001bff6d723e */ /* 0x000fce00020006ff */
[----:B------:R-:W-:Y:S01]  /*6de0*/  HMMA.16816.F32 R52, R72, R108, R52 ;  /* 0x0000006c4834723c */ /* 0x000fe20000001834 */
[----:B0-----:R-:W-:Y:S02]  /*6df0*/  F2FP.F16.E4M3.UNPACK_B R108, R28 ;  /* 0x0000001cff6c723e */ /* 0x001fe400020006ff */
[----:B------:R-:W-:-:S07]  /*6e00*/  F2FP.F16.E4M3.UNPACK_B R109, R29 ;  /* 0x0000001dff6d723e */ /* 0x000fce00020006ff */
[----:B------:R-:W-:Y:S01]  /*6e10*/  HMMA.16816.F32 R48, R72, R108, R48 ;  /* 0x0000006c4830723c */ /* 0x000fe20000001830 */
[----:B------:R-:W-:Y:S02]  /*6e20*/  F2FP.F16.E4M3.UNPACK_B R108, R30 ;  /* 0x0000001eff6c723e */ /* 0x000fe400020006ff */
[----:B------:R-:W-:-:S07]  /*6e30*/  F2FP.F16.E4M3.UNPACK_B R109, R31 ;  /* 0x0000001fff6d723e */ /* 0x000fce00020006ff */
[----:B------:R-:W-:Y:S01]  /*6e40*/  HMMA.16816.F32 R44, R72, R108, R44 ;  /* 0x0000006c482c723c */ /* 0x000fe2000000182c */
[----:B-1----:R-:W-:Y:S02]  /*6e50*/  F2FP.F16.E4M3.UNPACK_B R108, R32 ;  /* 0x00000020ff6c723e */ /* 0x002fe400020006ff */
[----:B------:R-:W-:-:S07]  /*6e60*/  F2FP.F16.E4M3.UNPACK_B R109, R33 ;  /* 0x00000021ff6d723e */ /* 0x000fce00020006ff */
[C---:B------:R-:W-:Y:S01]  /*6e70*/  HMMA.16816.F32 R40, R72.reuse, R108, R40 ;  /* 0x0000006c4828723c */ /* 0x040fe20000001828 */
[----:B------:R-:W-:Y:S02]  /*6e80*/  F2FP.F16.E4M3.UNPACK_B R108, R34 ;  /* 0x00000022ff6c723e */ /* 0x000fe400020006ff */
[----:B------:R-:W-:Y:S01]  /*6e90*/  F2FP.F16.E4M3.UNPACK_B R109, R35 ;  /* 0x00000023ff6d723e */ /* 0x000fe200020006ff */
[----:B------:R-:W-:Y:S02]  /*6ea0*/  IMAD R133, R133, 0x100, R140 ;  /* 0x0000010085857824 */ /* 0x000fe400078e028c */
[----:B------:R-:W-:Y:S02]  /*6eb0*/  IMAD R131, R131, 0x100, R138 ;  /* 0x0000010083837824 */ /* 0x000fe400078e028a */
[----:B------:R-:W-:Y:S02]  /*6ec0*/  IMAD R129, R129, 0x100, R136 ;  /* 0x0000010081817824 */ /* 0x000fe400078e0288 */
[----:B------:R-:W-:Y:S01]  /*6ed0*/  IMAD R127, R127, 0x100, R134 ;  /* 0x000001007f7f7824 */ /* 0x000fe200078e0286 */
[----:B------:R-:W-:Y:S01]  /*6ee0*/  HMMA.16816.F32 R68, R72, R108, R68 ;  /* 0x0000006c4844723c */ /* 0x000fe20000001844 */
[----:B------:R-:W-:-:S02]  /*6ef0*/  F2FP.F16.E4M3.UNPACK_B R72, R133 ;  /* 0x00000085ff48723e */ /* 0x000fc400020006ff */
[----:B------:R-:W-:Y:S02]  /*6f00*/  F2FP.F16.E4M3.UNPACK_B R74, R131 ;  /* 0x00000083ff4a723e */ /* 0x000fe400020006ff */
[----:B------:R-:W-:Y:S02]  /*6f10*/  F2FP.F16.E4M3.UNPACK_B R73, R129 ;  /* 0x00000081ff49723e */ /* 0x000fe400020006ff */
[----:B------:R-:W-:Y:S02]  /*6f20*/  F2FP.F16.E4M3.UNPACK_B R75, R127 ;  /* 0x0000007fff4b723e */ /* 0x000fe400020006ff */
[----:B------:R-:W-:Y:S02]  /*6f30*/  F2FP.F16.E4M3.UNPACK_B R24, R24.H1 ;  /* 0x00000018ff18723e */ /* 0x000fe400030006ff */
[----:B------:R-:W-:Y:S01]  /*6f40*/  F2FP.F16.E4M3.UNPACK_B R25, R25.H1 ;  /* 0x00000019ff19723e */ /* 0x000fe200030006ff */
[----:B------:R-:W-:Y:S02]  /*6f50*/  USHF.R.S32.HI UR5, URZ, 0x1f, UR76 ;  /* 0x0000001fff057899 */ /* 0x000fe4000801144c */
[----:B------:R-:W-:Y:S01]  /*6f60*/  UIADD3 UR13, UP1, UPT, UR76, UR13, URZ ;  /* 0x0000000d4c0d7290 */ /* 0x000fe2000ff3e0ff */
[----:B------:R-:W-:-:S03]  /*6f70*/  F2FP.F16.E4M3.UNPACK_B R36, R36.H1 ;  /* 0x00000024ff24723e */ /* 0x000fc600030006ff */
[----:B------:R-:W-:Y:S01]  /*6f80*/  UIADD3.X UR68, UPT, UPT, UR5, UR68, URZ, UP1, !UPT ;  /* 0x0000004405447290 */ /* 0x000fe20008ffe4ff */
[----:B------:R-:W-:Y:S01]  /*6f90*/  HMMA.16816.F32 R56, R72, R24, R56 ;  /* 0x000000184838723c */ /* 0x000fe20000001838 */
[----:B------:R-:W-:Y:S01]  /*6fa0*/  UIADD3 UR22, UP1, UPT, UR76, UR22, URZ ;  /* 0x000000164c167290 */ /* 0x000fe2000ff3e0ff */
[----:B------:R-:W-:Y:S01]  /*6fb0*/  F2FP.F16.E4M3.UNPACK_B R37, R37.H1 ;  /* 0x00000025ff25723e */ /* 0x000fe200030006ff */
[----:B------:R-:W-:Y:S01]  /*6fc0*/  IMAD.U32 R24, RZ, RZ, UR75 ;  /* 0x0000004bff187e24 */ /* 0x000fe2000f8e00ff */
[----:B------:R-:W-:Y:S02]  /*6fd0*/  F2FP.F16.E4M3.UNPACK_B R38, R38.H1 ;  /* 0x00000026ff26723e */ /* 0x000fe400030006ff */
[----:B------:R-:W-:Y:S02]  /*6fe0*/  F2FP.F16.E4M3.UNPACK_B R39, R39.H1 ;  /* 0x00000027ff27723e */ /* 0x000fe400030006ff */
[----:B------:R-:W-:Y:S02]  /*6ff0*/  F2FP.F16.E4M3.UNPACK_B R26, R26.H1 ;  /* 0x0000001aff1a723e */ /* 0x000fe400030006ff */
[----:B------:R-:W-:-:S02]  /*7000*/  F2FP.F16.E4M3.UNPACK_B R27, R27.H1 ;  /* 0x0000001bff1b723e */ /* 0x000fc400030006ff */
[----:B------:R-:W-:Y:S02]  /*7010*/  F2FP.F16.E4M3.UNPACK_B R28, R28.H1 ;  /* 0x0000001cff1c723e */ /* 0x000fe400030006ff */
[----:B------:R-:W-:Y:S02]  /*7020*/  F2FP.F16.E4M3.UNPACK_B R29, R29.H1 ;  /* 0x0000001dff1d723e */ /* 0x000fe400030006ff */
[----:B------:R-:W-:Y:S02]  /*7030*/  F2FP.F16.E4M3.UNPACK_B R30, R30.H1 ;  /* 0x0000001eff1e723e */ /* 0x000fe400030006ff */
[----:B------:R-:W-:Y:S02]  /*7040*/  F2FP.F16.E4M3.UNPACK_B R31, R31.H1 ;  /* 0x0000001fff1f723e */ /* 0x000fe400030006ff */
[----:B------:R-:W-:Y:S02]  /*7050*/  F2FP.F16.E4M3.UNPACK_B R32, R32.H1 ;  /* 0x00000020ff20723e */ /* 0x000fe400030006ff */
[----:B------:R-:W-:-:S02]  /*7060*/  F2FP.F16.E4M3.UNPACK_B R33, R33.H1 ;  /* 0x00000021ff21723e */ /* 0x000fc400030006ff */
[----:B------:R-:W-:Y:S02]  /*7070*/  F2FP.F16.E4M3.UNPACK_B R34, R34.H1 ;  /* 0x00000022ff22723e */ /* 0x000fe400030006ff */
[----:B------:R-:W-:Y:S02]  /*7080*/  F2FP.F16.E4M3.UNPACK_B R35, R35.H1 ;  /* 0x00000023ff23723e */ /* 0x000fe400030006ff */
[----:B------:R-:W-:Y:S02]  /*7090*/  IADD3 R105, P0, PT, R105, UR75, RZ ;  /* 0x0000004b69697c10 */ /* 0x000fe4000ff1e0ff */
[----:B------:R-:W-:Y:S02]  /*70a0*/  IADD3 R104, P4, PT, R104, UR76, RZ ;  /* 0x0000004c68687c10 */ /* 0x000fe4000ff9e0ff */
[----:B------:R-:W-:Y:S02]  /*70b0*/  IADD3 R102, P3, PT, R102, UR76, RZ ;  /* 0x0000004c66667c10 */ /* 0x000fe4000ff7e0ff */
[----:B------:R-:W-:-:S02]  /*70c0*/  IADD3 R100, P2, PT, R100, UR76, RZ ;  /* 0x0000004c64647c10 */ /* 0x000fc4000ff5e0ff */
[----:B------:R-:W-:Y:S01]  /*70d0*/  IADD3 R98, P1, PT, R98, UR76, RZ ;  /* 0x0000004c62627c10 */ /* 0x000fe2000ff3e0ff */
[----:B------:R-:W-:Y:S01]  /*70e0*/  UIADD3.X UR61, UPT, UPT, UR5, UR61, URZ, UP1, !UPT ;  /* 0x0000003d053d7290 */ /* 0x000fe20008ffe4ff */
[----:B------:R-:W-:Y:S01]  /*70f0*/  LEA.HI.X.SX32 R103, R24, R103, 0x1, P0 ;  /* 0x0000006718677211 */ /* 0x000fe200000f0eff */
[----:B------:R-:W-:Y:S01]  /*7100*/  UIADD3 UR17, UP5, UPT, UR76, UR17, URZ ;  /* 0x000000114c117290 */ /* 0x000fe2000ffbe0ff */
[----:B------:R-:W-:Y:S01]  /*7110*/  IADD3.X R101, PT, PT, R101, UR5, RZ, P4, !PT ;  /* 0x0000000565657c10 */ /* 0x000fe2000a7fe4ff */
[----:B------:R-:W-:Y:S01]  /*7120*/  UIADD3 UR16, UP4, UPT, UR76, UR16, URZ ;  /* 0x000000104c107290 */ /* 0x000fe2000ff9e0ff */
[----:B------:R-:W-:Y:S01]  /*7130*/  IADD3.X R99, PT, PT, R99, UR5, RZ, P3, !PT ;  /* 0x0000000563637c10 */ /* 0x000fe20009ffe4ff */
[----:B------:R-:W-:Y:S01]  /*7140*/  UIADD3 UR15, UP3, UPT, UR76, UR15, URZ ;  /* 0x0000000f4c0f7290 */ /* 0x000fe2000ff7e0ff */
[----:B------:R-:W-:Y:S01]  /*7150*/  IADD3.X R97, PT, PT, R97, UR5, RZ, P2, !PT ;  /* 0x0000000561617c10 */ /* 0x000fe200097fe4ff */
[----:B------:R-:W-:Y:S01]  /*7160*/  UIADD3 UR14, UP2, UPT, UR76, UR14, URZ ;  /* 0x0000000e4c0e7290 */ /* 0x000fe2000ff5e0ff */
[----:B------:R-:W-:Y:S01]  /*7170*/  IADD3.X R95, PT, PT, R95, UR5, RZ, P1, !PT ;  /* 0x000000055f5f7c10 */ /* 0x000fe20008ffe4ff */
[----:B------:R-:W-:-:S02]  /*7180*/  UIADD3 UR29, UP1, UPT, UR76, UR29, URZ ;  /* 0x0000001d4c1d7290 */ /* 0x000fc4000ff3e0ff */
[----:B------:R-:W-:Y:S01]  /*7190*/  IADD3 R96, P0, PT, R96, UR76, RZ ;  /* 0x0000004c60607c10 */ /* 0x000fe2000ff1e0ff */
[C---:B------:R-:W-:Y:S01]  /*71a0*/  HMMA.16816.F32 R64, R72.reuse, R36, R64 ;  /* 0x000000244840723c */ /* 0x040fe20000001840 */
[----:B------:R-:W-:Y:S02]  /*71b0*/  IADD3 R94, P6, PT, R94, UR76, RZ ;  /* 0x0000004c5e5e7c10 */ /* 0x000fe4000ffde0ff */
[----:B------:R-:W-:Y:S02]  /*71c0*/  IADD3 R92, P5, PT, R92, UR76, RZ ;  /* 0x0000004c5c5c7c10 */ /* 0x000fe4000ffbe0ff */
[----:B------:R-:W-:Y:S02]  /*71d0*/  IADD3 R90, P4, PT, R90, UR76, RZ ;  /* 0x0000004c5a5a7c10 */ /* 0x000fe4000ff9e0ff */
[----:B------:R-:W-:Y:S01]  /*71e0*/  IADD3 R88, P3, PT, R88, UR76, RZ ;  /* 0x0000004c58587c10 */ /* 0x000fe2000ff7e0ff */
[----:B------:R-:W-:Y:S01]  /*71f0*/  HMMA.16816.F32 R60, R72, R38, R60 ;  /* 0x00000026483c723c */ /* 0x000fe2000000183c */
[----:B------:R-:W-:-:S02]  /*7200*/  IADD3 R86, P2, PT, R86, UR76, RZ ;  /* 0x0000004c56567c10 */ /* 0x000fc4000ff5e0ff */
[----:B------:R-:W-:Y:S01]  /*7210*/  IADD3 R84, P1, PT, R84, UR76, RZ ;  /* 0x0000004c54547c10 */ /* 0x000fe2000ff3e0ff */
[----:B------:R-:W-:Y:S02]  /*7220*/  UIADD3.X UR72, UPT, UPT, UR5, UR72, URZ, UP5, !UPT ;  /* 0x0000004805487290 */ /* 0x000fe4000affe4ff */
[----:B------:R-:W-:Y:S02]  /*7230*/  UIADD3.X UR71, UPT, UPT, UR5, UR71, URZ, UP4, !UPT ;  /* 0x0000004705477290 */ /* 0x000fe4000a7fe4ff */
[----:B------:R-:W-:Y:S01]  /*7240*/  HMMA.16816.F32 R52, R72, R26, R52 ;  /* 0x0000001a4834723c */ /* 0x000fe20000001834 */
[----:B------:R-:W-:Y:S02]  /*7250*/  UIADD3.X UR70, UPT, UPT, UR5, UR70, URZ, UP3, !UPT ;  /* 0x0000004605467290 */ /* 0x000fe40009ffe4ff */
[----:B------:R-:W-:Y:S02]  /*7260*/  UIADD3.X UR69, UPT, UPT, UR5, UR69, URZ, UP2, !UPT ;  /* 0x0000004505457290 */ /* 0x000fe400097fe4ff */
[----:B------:R-:W-:-:S03]  /*7270*/  UIADD3.X UR54, UPT, UPT, UR5, UR54, URZ, UP1, !UPT ;  /* 0x0000003605367290 */ /* 0x000fc60008ffe4ff */
[----:B------:R-:W-:Y:S01]  /*7280*/  HMMA.16816.F32 R48, R72, R28, R48 ;  /* 0x0000001c4830723c */ /* 0x000fe20000001830 */
[----:B------:R-:W-:Y:S01]  /*7290*/  UIADD3 UR8, UP0, UPT, UR76, UR8, URZ ;  /* 0x000000084c087290 */ /* 0x000fe2000ff1e0ff */
[----:B------:R-:W-:Y:S01]  /*72a0*/  IADD3.X R93, PT, PT, R93, UR5, RZ, P0, !PT ;  /* 0x000000055d5d7c10 */ /* 0x000fe200087fe4ff */
[----:B------:R-:W-:Y:S01]  /*72b0*/  UIADD3 UR9, UP6, UPT, UR76, UR9, URZ ;  /* 0x000000094c097290 */ /* 0x000fe2000ffde0ff */
[----:B------:R-:W-:Y:S01]  /*72c0*/  IADD3.X R91, PT, PT, R91, UR5, RZ, P6, !PT ;  /* 0x000000055b5b7c10 */ /* 0x000fe2000b7fe4ff */
[----:B------:R-:W-:-:S03]  /*72d0*/  UIADD3 UR18, UP5, UPT, UR76, UR18, URZ ;  /* 0x000000124c127290 */ /* 0x000fc6000ffbe0ff */
        /* <DEDUP_REMOVED lines=9> */
[----:B------:R-:W-:Y:S01]  /*7370*/  UIADD3 UR4, UPT, UPT, UR4, -0x1, URZ ;  /* 0xffffffff04047890 */ /* 0x000fe2000fffe0ff */
[----:B------:R-:W-:-:S04]  /*7380*/  IADD3.X R83, PT, PT, R83, UR5, RZ, P2, !PT ;  /* 0x0000000553537c10 */ /* 0x000fc800097fe4ff */
[----:B------:R-:W-:Y:S01]  /*7390*/  HMMA.16816.F32 R68, R72, R34, R68 ;  /* 0x000000224844723c */ /* 0x000fe20000001844 */
[----:B------:R-:W-:Y:S02]  /*73a0*/  IADD3.X R81, PT, PT, R81, UR5, RZ, P1, !PT ;  /* 0x0000000551517c10 */ /* 0x000fe40008ffe4ff */
[----:B------:R-:W-:Y:S02]  /*73b0*/  IADD3 R82, P0, PT, R82, UR76, RZ ;  /* 0x0000004c52527c10 */ /* 0x000fe4000ff1e0ff */
[----:B------:R-:W-:Y:S02]  /*73c0*/  IADD3 R80, P6, PT, R80, UR76, RZ ;  /* 0x0000004c50507c10 */ /* 0x000fe4000ffde0ff */
[----:B------:R-:W-:Y:S02]  /*73d0*/  IADD3 R78, P5, PT, R78, UR76, RZ ;  /* 0x0000004c4e4e7c10 */ /* 0x000fe4000ffbe0ff */
[----:B------:R-:W-:Y:S02]  /*73e0*/  IADD3 R76, P4, PT, R76, UR76, RZ ;  /* 0x0000004c4c4c7c10 */ /* 0x000fe4000ff9e0ff */
[----:B------:R-:W-:-:S02]  /*73f0*/  IADD3 R22, P3, PT, R22, UR76, RZ ;  /* 0x0000004c16167c10 */ /* 0x000fc4000ff7e0ff */
[----:B------:R-:W-:Y:S02]  /*7400*/  IADD3 R20, P2, PT, R20, UR76, RZ ;  /* 0x0000004c14147c10 */ /* 0x000fe4000ff5e0ff */
[----:B------:R-:W-:Y:S01]  /*7410*/  IADD3 R18, P1, PT, R18, UR76, RZ ;  /* 0x0000004c12127c10 */ /* 0x000fe2000ff3e0ff */
[----:B------:R-:W-:Y:S02]  /*7420*/  UIADD3.X UR67, UPT, UPT, UR5, UR67, URZ, UP0, !UPT ;  /* 0x0000004305437290 */ /* 0x000fe400087fe4ff */
[----:B------:R-:W-:Y:S02]  /*7430*/  UIADD3.X UR66, UPT, UPT, UR5, UR66, URZ, UP6, !UPT ;  /* 0x0000004205427290 */ /* 0x000fe4000b7fe4ff */
[----:B------:R-:W-:Y:S02]  /*7440*/  UIADD3.X UR65, UPT, UPT, UR5, UR65, URZ, UP5, !UPT ;  /* 0x0000004105417290 */ /* 0x000fe4000affe4ff */
[----:B------:R-:W-:Y:S02]  /*7450*/  UIADD3.X UR64, UPT, UPT, UR5, UR64, URZ, UP4, !UPT ;  /* 0x0000004005407290 */ /* 0x000fe4000a7fe4ff */
[----:B------:R-:W-:-:S02]  /*7460*/  UIADD3.X UR63, UPT, UPT, UR5, UR63, URZ, UP3, !UPT ;  /* 0x0000003f053f7290 */ /* 0x000fc40009ffe4ff */
[----:B------:R-:W-:Y:S02]  /*7470*/  UIADD3.X UR62, UPT, UPT, UR5, UR62, URZ, UP2, !UPT ;  /* 0x0000003e053e7290 */ /* 0x000fe400097fe4ff */
[----:B------:R-:W-:Y:S02]  /*7480*/  UIADD3.X UR47, UPT, UPT, UR5, UR47, URZ, UP1, !UPT ;  /* 0x0000002f052f7290 */ /* 0x000fe40008ffe4ff */
[----:B------:R-:W-:Y:S01]  /*7490*/  IADD3.X R79, PT, PT, R79, UR5, RZ, P0, !PT ;  /* 0x000000054f4f7c10 */ /* 0x000fe200087fe4ff */
        /* <DEDUP_REMOVED lines=12> */
[----:B------:R-:W-:Y:S01]  /*7560*/  UISETP.NE.U32.AND UP1, UPT, UR4, URZ, UPT ;  /* 0x000000ff0400728c */ /* 0x000fe2000bf25070 */
[----:B------:R-:W-:-:S02]  /*7570*/  IADD3 R16, P0, PT, R16, UR76, RZ ;  /* 0x0000004c10107c10 */ /* 0x000fc4000ff1e0ff */
[----:B------:R-:W-:Y:S02]  /*7580*/  IADD3 R14, P6, PT, R14, UR76, RZ ;  /* 0x0000004c0e0e7c10 */ /* 0x000fe4000ffde0ff */
[----:B------:R-:W-:Y:S02]  /*7590*/  IADD3 R12, P5, PT, R12, UR76, RZ ;  /* 0x0000004c0c0c7c10 */ /* 0x000fe4000ffbe0ff */
[----:B------:R-:W-:Y:S02]  /*75a0*/  IADD3 R10, P4, PT, R10, UR76, RZ ;  /* 0x0000004c0a0a7c10 */ /* 0x000fe4000ff9e0ff */
[----:B------:R-:W-:Y:S02]  /*75b0*/  IADD3 R8, P3, PT, R8, UR76, RZ ;  /* 0x0000004c08087c10 */ /* 0x000fe4000ff7e0ff */
[----:B------:R-:W-:Y:S02]  /*75c0*/  IADD3 R6, P2, PT, R6, UR76, RZ ;  /* 0x0000004c06067c10 */ /* 0x000fe4000ff5e0ff */
[----:B------:R-:W-:Y:S01]  /*75d0*/  IADD3 R4, P1, PT, R4, UR76, RZ ;  /* 0x0000004c04047c10 */ /* 0x000fe2000ff3e0ff */
[----:B------:R-:W-:-:S02]  /*75e0*/  UIADD3.X UR60, UPT, UPT, UR5, UR60, URZ, UP0, !UPT ;  /* 0x0000003c053c7290 */ /* 0x000fc400087fe4ff */
[----:B------:R-:W-:Y:S02]  /*75f0*/  UIADD3.X UR59, UPT, UPT, UR5, UR59, URZ, UP6, !UPT ;  /* 0x0000003b053b7290 */ /* 0x000fe4000b7fe4ff */
[----:B------:R-:W-:Y:S02]  /*7600*/  UIADD3.X UR58, UPT, UPT, UR5, UR58, URZ, UP5, !UPT ;  /* 0x0000003a053a7290 */ /* 0x000fe4000affe4ff */
[----:B------:R-:W-:Y:S02]  /*7610*/  UIADD3.X UR57, UPT, UPT, UR5, UR57, URZ, UP4, !UPT ;  /* 0x0000003905397290 */ /* 0x000fe4000a7fe4ff */
        /* <DEDUP_REMOVED lines=14> */
[----:B------:R-:W-:-:S02]  /*7700*/  IADD3.X R0, PT, PT, R0, UR5, RZ, P1, !PT ;  /* 0x0000000500007c10 */ /* 0x000fc40008ffe4ff */
[----:B------:R-:W-:Y:S02]  /*7710*/  IADD3 R2, P0, PT, R2, UR76, RZ ;  /* 0x0000004c02027c10 */ /* 0x000fe4000ff1e0ff */
[----:B------:R-:W-:Y:S02]  /*7720*/  IADD3 R112, P6, PT, R112, UR76, RZ ;  /* 0x0000004c70707c10 */ /* 0x000fe4000ffde0ff */
[----:B------:R-:W-:Y:S02]  /*7730*/  IADD3 R114, P5, PT, R114, UR76, RZ ;  /* 0x0000004c72727c10 */ /* 0x000fe4000ffbe0ff */
[----:B------:R-:W-:Y:S02]  /*7740*/  IADD3 R116, P4, PT, R116, UR76, RZ ;  /* 0x0000004c74747c10 */ /* 0x000fe4000ff9e0ff */
[----:B------:R-:W-:Y:S02]  /*7750*/  IADD3 R118, P3, PT, R118, UR76, RZ ;  /* 0x0000004c76767c10 */ /* 0x000fe4000ff7e0ff */
[----:B------:R-:W-:-:S02]  /*7760*/  IADD3 R120, P2, PT, R120, UR76, RZ ;  /* 0x0000004c78787c10 */ /* 0x000fc4000ff5e0ff */
[----:B------:R-:W-:Y:S01]  /*7770*/  IADD3 R122, P1, PT, R122, UR76, RZ ;  /* 0x0000004c7a7a7c10 */ /* 0x000fe2000ff3e0ff */
[----:B------:R-:W-:Y:S02]  /*7780*/  UIADD3.X UR53, UPT, UPT, UR5, UR53, URZ, UP0, !UPT ;  /* 0x0000003505357290 */ /* 0x000fe400087fe4ff */
[----:B------:R-:W-:Y:S02]  /*7790*/  UIADD3.X UR52, UPT, UPT, UR5, UR52, URZ, UP6, !UPT ;  /* 0x0000003405347290 */ /* 0x000fe4000b7fe4ff */
[----:B------:R-:W-:Y:S02]  /*77a0*/  UIADD3.X UR51, UPT, UPT, UR5, UR51, URZ, UP5, !UPT ;  /* 0x0000003305337290 */ /* 0x000fe4000affe4ff */
[----:B------:R-:W-:Y:S02]  /*77b0*/  UIADD3.X UR50, UPT, UPT, UR5, UR50, URZ, UP4, !UPT ;  /* 0x0000003205327290 */ /* 0x000fe4000a7fe4ff */
[----:B------:R-:W-:Y:S02]  /*77c0*/  UIADD3.X UR49, UPT, UPT, UR5, UR49, URZ, UP3, !UPT ;  /* 0x0000003105317290 */ /* 0x000fe40009ffe4ff */
[----:B------:R-:W-:-:S02]  /*77d0*/  UIADD3.X UR48, UPT, UPT, UR5, UR48, URZ, UP2, !UPT ;  /* 0x0000003005307290 */ /* 0x000fc400097fe4ff */
        /* <DEDUP_REMOVED lines=13> */
[----:B------:R-:W-:-:S02]  /*78b0*/  UIADD3.X UR46, UPT, UPT, UR5, UR46, URZ, UP0, !UPT ;  /* 0x0000002e052e7290 */ /* 0x000fc400087fe4ff */
[----:B------:R-:W-:Y:S02]  /*78c0*/  UIADD3.X UR45, UPT, UPT, UR5, UR45, URZ, UP6, !UPT ;  /* 0x0000002d052d7290 */ /* 0x000fe4000b7fe4ff */
[----:B------:R-:W-:Y:S02]  /*78d0*/  UIADD3.X UR44, UPT, UPT, UR5, UR44, URZ, UP5, !UPT ;  /* 0x0000002c052c7290 */ /* 0x000fe4000affe4ff */
[----:B------:R-:W-:Y:S02]  /*78e0*/  UIADD3.X UR43, UPT, UPT, UR5, UR43, URZ, UP4, !UPT ;  /* 0x0000002b052b7290 */ /* 0x000fe4000a7fe4ff */
[----:B------:R-:W-:Y:S02]  /*78f0*/  UIADD3.X UR11, UPT, UPT, UR5, UR11, URZ, UP3, !UPT ;  /* 0x0000000b050b7290 */ /* 0x000fe40009ffe4ff */
[----:B------:R-:W-:Y:S02]  /*7900*/  UIADD3.X UR10, UPT, UPT, UR5, UR10, URZ, UP2, !UPT ;  /* 0x0000000a050a7290 */ /* 0x000fe400097fe4ff */
[----:B------:R-:W-:Y:S01]  /*7910*/  UIADD3 UR12, UPT, UPT, UR12, -0x20, URZ ;  /* 0xffffffe00c0c7890 */ /* 0x000fe2000fffe0ff */
[----:B------:R-:W-:Y:S11]  /*7920*/  BRA.U UP1, `(.L_x_2) ;  /* 0xffffffd501fc7547 */ /* 0x000ff6000b83ffff */
.L_x_1:
[----:B------:R-:W0:Y:S01]  /*7930*/  S2R R29, SR_TID.X ;  /* 0x00000000001d7919 */ /* 0x000e220000002100 */
[----:B------:R-:W-:Y:S01]  /*7940*/  F2FP.SATFINITE.E4M3.F32.PACK_AB_MERGE_C R48, R49, R48, RZ ;  /* 0x000000303130723e */ /* 0x000fe200048070ff */
[----:B------:R-:W1:Y:S01]  /*7950*/  S2UR UR5, SR_CgaCtaId ;  /* 0x00000000000579c3 */ /* 0x000e620000008800 */
[----:B------:R-:W-:-:S07]  /*7960*/  F2FP.SATFINITE.E4M3.F32.PACK_AB_MERGE_C R44, R45, R44, RZ ;  /* 0x0000002c2d2c723e */ /* 0x000fce00048070ff */
[----:B------:R-:W-:Y:S01]  /*7970*/  BAR.SYNC.DEFER_BLOCKING 0x0 ;  /* 0x0000000000007b1d */ /* 0x000fe20000010000 */
[----:B------:R-:W-:Y:S02]  /*7980*/  F2FP.SATFINITE.E4M3.F32.PACK_AB_MERGE_C R40, R41, R40, RZ ;  /* 0x000000282928723e */ /* 0x000fe400048070ff */
[----:B------:R-:W-:Y:S02]  /*7990*/  LOP3.LUT R48, R48, 0xffff, RZ, 0xc0, !PT ;  /* 0x0000ffff30307812 */ /* 0x000fe400078ec0ff */
[----:B------:R-:W-:Y:S01]  /*79a0*/  LOP3.LUT R27, R40, 0xffff, RZ, 0xc0, !PT ;  /* 0x0000ffff281b7812 */ /* 0x000fe200078ec0ff */
[----:B------:R-:W-:Y:S01]  /*79b0*/  UMOV UR4, 0x400 ;  /* 0x0000040000047882 */ /* 0x000fe20000000000 */
[----:B------:R-:W-:Y:S01]  /*79c0*/  LOP3.LUT R23, R44, 0xffff, RZ, 0xc0, !PT ;  /* 0x0000ffff2c177812 */ /* 0x000fe200078ec0ff */
[----:B------:R-:W2:Y:S01]  /*79d0*/  LDCU.128 UR12, c[0x0][0x390] ;  /* 0x00007200ff0c77ac */ /* 0x000ea20008000c00 */
[----:B------:R-:W-:Y:S02]  /*79e0*/  F2FP.SATFINITE.E4M3.F32.PACK_AB_MERGE_C R56, R57, R56, RZ ;  /* 0x000000383938723e */ /* 0x000fe400048070ff */
[----:B------:R-:W-:Y:S01]  /*79f0*/  F2FP.SATFINITE.E4M3.F32.PACK_AB_MERGE_C R64, R65, R64, RZ ;  /* 0x000000404140723e */ /* 0x000fe200048070ff */
[----:B------:R-:W3:Y:S01]  /*7a00*/  LDCU UR8, c[0x0][0x3b4] ;  /* 0x00007680ff0877ac */ /* 0x000ee20008000800 */
[----:B------:R-:W-:-:S02]  /*7a10*/  F2FP.SATFINITE.E4M3.F32.PACK_AB_MERGE_C R60, R61, R60, RZ ;  /* 0x0000003c3d3c723e */ /* 0x000fc400048070ff */
[----:B------:R-:W-:Y:S02]  /*7a20*/  PRMT R5, R27, 0x3340, R0 ;  /* 0x000033401b057816 */ /* 0x000fe40000000000 */
[----:B------:R-:W-:Y:S02]  /*7a30*/  PRMT R2, R48, 0x3340, R23 ;  /* 0x0000334030027816 */ /* 0x000fe40000000017 */
[----:B------:R-:W-:Y:S02]  /*7a40*/  LOP3.LUT R15, R56, 0xffff, RZ, 0xc0, !PT ;  /* 0x0000ffff380f7812 */ /* 0x000fe400078ec0ff */
[----:B------:R-:W-:Y:S01]  /*7a50*/  LOP3.LUT R64, R64, 0xffff, RZ, 0xc0, !PT ;  /* 0x0000ffff40407812 */ /* 0x000fe200078ec0ff */
[----:B-1----:R-:W-:Y:S01]  /*7a60*/  ULEA UR4, UR5, UR4, 0x18 ;  /* 0x0000000405047291 */ /* 0x002fe2000f8ec0ff */
[----:B------:R-:W-:Y:S02]  /*7a70*/  LOP3.LUT R13, R60, 0xffff, RZ, 0xc0, !PT ;  /* 0x0000ffff3c0d7812 */ /* 0x000fe400078ec0ff */
[----:B------:R-:W-:-:S02]  /*7a80*/  PRMT R11, R2, 0x5410, R5 ;  /* 0x00005410020b7816 */ /* 0x000fc40000000005 */
[----:B------:R-:W-:Y:S02]  /*7a90*/  F2FP.SATFINITE.E4M3.F32.PACK_AB_MERGE_C R50, R51, R50, RZ ;  /* 0x000000323332723e */ /* 0x000fe400048070ff */
[----:B------:R-:W-:Y:S02]  /*7aa0*/  F2FP.SATFINITE.E4M3.F32.PACK_AB_MERGE_C R46, R47, R46, RZ ;  /* 0x0000002e2f2e723e */ /* 0x000fe400048070ff */
[----:B------:R-:W-:Y:S02]  /*7ab0*/  F2FP.SATFINITE.E4M3.F32.PACK_AB_MERGE_C R42, R43, R42, RZ ;  /* 0x0000002a2b2a723e */ /* 0x000fe400048070ff */
[----:B0-----:R-:W-:Y:S02]  /*7ac0*/  SHF.R.S32.HI R2, RZ, 0x4, R29 ;  /* 0x00000004ff027819 */ /* 0x001fe4000001141d */
[----:B------:R-:W-:Y:S02]  /*7ad0*/  F2FP.SATFINITE.E4M3.F32.PACK_AB_MERGE_C R66, R67, R66, RZ ;  /* 0x000000424342723e */ /* 0x000fe400048070ff */
[----:B------:R-:W-:-:S02]  /*7ae0*/  F2FP.SATFINITE.E4M3.F32.PACK_AB_MERGE_C R62, R63, R62, RZ ;  /* 0x0000003e3f3e723e */ /* 0x000fc400048070ff */
[----:B------:R-:W-:Y:S02]  /*7af0*/  F2FP.SATFINITE.E4M3.F32.PACK_AB_MERGE_C R58, R59, R58, RZ ;  /* 0x0000003a3b3a723e */ /* 0x000fe400048070ff */
[----:B------:R-:W-:Y:S02]  /*7b00*/  PRMT R3, R15, 0x3340, R0 ;  /* 0x000033400f037816 */ /* 0x000fe40000000000 */
[----:B------:R-:W-:Y:S02]  /*7b10*/  PRMT R0, R64, 0x3340, R13 ;  /* 0x0000334040007816 */ /* 0x000fe4000000000d */
[----:B------:R-:W-:Y:S02]  /*7b20*/  LOP3.LUT R50, R50, 0xffff, RZ, 0xc0, !PT ;  /* 0x0000ffff32327812 */ /* 0x000fe400078ec0ff */
[----:B------:R-:W-:Y:S02]  /*7b30*/  LOP3.LUT R25, R46, 0xffff, RZ, 0xc0, !PT ;  /* 0x0000ffff2e197812 */ /* 0x000fe400078ec0ff */
[----:B------:R-:W-:-:S02]  /*7b40*/  LOP3.LUT R42, R42, 0xffff, RZ, 0xc0, !PT ;  /* 0x0000ffff2a2a7812 */ /* 0x000fc400078ec0ff */
[----:B------:R-:W-:Y:S02]  /*7b50*/  SGXT R2, R2, 0x1 ;  /* 0x000000010202781a */ /* 0x000fe40000000200 */
[----:B------:R-:W-:Y:S02]  /*7b60*/  LOP3.LUT R66, R66, 0xffff, RZ, 0xc0, !PT ;  /* 0x0000ffff42427812 */ /* 0x000fe400078ec0ff */
[----:B------:R-:W-:Y:S02]  /*7b70*/  LOP3.LUT R21, R62, 0xffff, RZ, 0xc0, !PT ;  /* 0x0000ffff3e157812 */ /* 0x000fe400078ec0ff */
[----:B------:R-:W-:Y:S02]  /*7b80*/  LOP3.LUT R58, R58, 0xffff, RZ, 0xc0, !PT ;  /* 0x0000ffff3a3a7812 */ /* 0x000fe400078ec0ff */
[----:B------:R-:W-:Y:S02]  /*7b90*/  PRMT R9, R0, 0x5410, R3 ;  /* 0x0000541000097816 */ /* 0x000fe40000000003 */
[----:B------:R-:W-:-:S02]  /*7ba0*/  LOP3.LUT R0, R29, 0xc, RZ, 0xc0, !PT ;  /* 0x0000000c1d007812 */ /* 0x000fc400078ec0ff */
[----:B------:R-:W-:Y:S02]  /*7bb0*/  PRMT R7, R42, 0x3340, R1 ;  /* 0x000033402a077816 */ /* 0x000fe40000000001 */
[----:B------:R-:W-:Y:S02]  /*7bc0*/  PRMT R6, R50, 0x3340, R25 ;  /* 0x0000334032067816 */ /* 0x000fe40000000019 */
[----:B------:R-:W-:Y:S02]  /*7bd0*/  LOP3.LUT R31, R29, 0x1f, RZ, 0xc0, !PT ;  /* 0x0000001f1d1f7812 */ /* 0x000fe400078ec0ff */
[----:B------:R-:W-:Y:S02]  /*7be0*/  LOP3.LUT R3, R2, 0x420, RZ, 0xc0, !PT ;  /* 0x0000042002037812 */ /* 0x000fe400078ec0ff */
[----:B------:R-:W-:Y:S01]  /*7bf0*/  PRMT R5, R58, 0x3340, R1 ;  /* 0x000033403a057816 */ /* 0x000fe20000000001 */
[----:B------:R-:W-:Y:S01]  /*7c00*/  IMAD R14, R0, 0x20, R31 ;  /* 0x00000020000e7824 */ /* 0x000fe200078e021f */
[----:B------:R-:W-:-:S02]  /*7c10*/  PRMT R4, R66, 0x3340, R21 ;  /* 0x0000334042047816 */ /* 0x000fc40000000015 */
[----:B------:R-:W-:Y:S01]  /*7c20*/  PRMT R19, R6, 0x5410, R7 ;  /* 0x0000541006137816 */ /* 0x000fe20000000007 */
[----:B------:R-:W-:Y:S01]  /*7c30*/  IMAD R7, R0, 0x2, R3 ;  /* 0x0000000200077824 */ /* 0x000fe200078e0203 */
[----:B------:R-:W-:Y:S02]  /*7c40*/  PRMT R17, R4, 0x5410, R5 ;  /* 0x0000541004117816 */ /* 0x000fe40000000005 */
[----:B------:R-:W-:Y:S02]  /*7c50*/  SHF.R.U32.HI R0, RZ, 0x8, R64 ;  /* 0x00000008ff007819 */ /* 0x000fe40000011640 */
[----:B------:R-:W-:Y:S02]  /*7c60*/  SHF.R.U32.HI R2, RZ, 0x8, R13 ;  /* 0x00000008ff027819 */ /* 0x000fe4000001160d */
[----:B------:R-:W-:Y:S02]  /*7c70*/  SHF.R.U32.HI R3, RZ, 0x8, R15 ;  /* 0x00000008ff037819 */ /* 0x000fe4000001160f */
[----:B------:R-:W-:-:S02]  /*7c80*/  SHF.R.U32.HI R4, RZ, 0x8, R48 ;  /* 0x00000008ff047819 */ /* 0x000fc40000011630 */
[----:B------:R-:W-:Y:S02]  /*7c90*/  SHF.R.U32.HI R5, RZ, 0x8, R23 ;  /* 0x00000008ff057819 */ /* 0x000fe40000011617 */
[----:B------:R-:W-:Y:S02]  /*7ca0*/  SHF.R.U32.HI R6, RZ, 0x8, R27 ;  /* 0x00000008ff067819 */ /* 0x000fe4000001161b */
[----:B------:R-:W-:Y:S02]  /*7cb0*/  LOP3.LUT R2, R2, 0xffff, RZ, 0xc0, !PT ;  /* 0x0000ffff02027812 */ /* 0x000fe400078ec0ff */
[----:B------:R-:W-:Y:S02]  /*7cc0*/  LOP3.LUT R13, R0, 0xffff, RZ, 0xc0, !PT ;  /* 0x0000ffff000d7812 */ /* 0x000fe400078ec0ff */
[----:B------:R-:W-:Y:S02]  /*7cd0*/  LOP3.LUT R3, R3, 0xffff, RZ, 0xc0, !PT ;  /* 0x0000ffff03037812 */ /* 0x000fe400078ec0ff */
[----:B------:R-:W-:-:S02]  /*7ce0*/  LOP3.LUT R5, R5, 0xffff, RZ, 0xc0, !PT ;  /* 0x0000ffff05057812 */ /* 0x000fc400078ec0ff */
[----:B------:R-:W-:Y:S02]  /*7cf0*/  LOP3.LUT R4, R4, 0xffff, RZ, 0xc0, !PT ;  /* 0x0000ffff04047812 */ /* 0x000fe400078ec0ff */
[----:B------:R-:W-:Y:S02]  /*7d00*/  LOP3.LUT R6, R6, 0xffff, RZ, 0xc0, !PT ;  /* 0x0000ffff06067812 */ /* 0x000fe400078ec0ff */
[----:B------:R-:W-:Y:S02]  /*7d10*/  PRMT R13, R13, 0x3340, R2 ;  /* 0x000033400d0d7816 */ /* 0x000fe40000000002 */
[----:B------:R-:W-:Y:S02]  /*7d20*/  PRMT R8, R3, 0x3340, R8 ;  /* 0x0000334003087816 */ /* 0x000fe40000000008 */
[----:B------:R-:W-:Y:S02]  /*7d30*/  PRMT R10, R4, 0x3340, R5 ;  /* 0x00003340040a7816 */ /* 0x000fe40000000005 */
[----:B------:R-:W-:-:S02]  /*7d40*/  PRMT R15, R6, 0x3340, R1 ;  /* 0x00003340060f7816 */ /* 0x000fc40000000001 */
[----:B------:R-:W-:Y:S02]  /*7d50*/  SHF.R.U32.HI R0, RZ, 0x8, R66 ;  /* 0x00000008ff007819 */ /* 0x000fe40000011642 */
[----:B------:R-:W-:Y:S02]  /*7d60*/  SHF.R.U32.HI R2, RZ, 0x8, R21 ;  /* 0x00000008ff027819 */ /* 0x000fe40000011615 */
[----:B------:R-:W-:Y:S02]  /*7d70*/  SHF.R.U32.HI R3, RZ, 0x8, R58 ;  /* 0x00000008ff037819 */ /* 0x000fe4000001163a */
[----:B------:R-:W-:Y:S02]  /*7d80*/  SHF.R.U32.HI R4, RZ, 0x8, R50 ;  /* 0x00000008ff047819 */ /* 0x000fe40000011632 */
[----:B------:R-:W-:Y:S02]  /*7d90*/  SHF.R.U32.HI R5, RZ, 0x8, R25 ;  /* 0x00000008ff057819 */ /* 0x000fe40000011619 */
[----:B------:R-:W-:-:S02]  /*7da0*/  SHF.R.U32.HI R6, RZ, 0x8, R42 ;  /* 0x00000008ff067819 */ /* 0x000fc4000001162a */
[----:B------:R-:W-:Y:S02]  /*7db0*/  LOP3.LUT R2, R2, 0xffff, RZ, 0xc0, !PT ;  /* 0x0000ffff02027812 */ /* 0x000fe400078ec0ff */
[----:B------:R-:W-:Y:S02]  /*7dc0*/  LOP3.LUT R21, R0, 0xffff, RZ, 0xc0, !PT ;  /* 0x0000ffff00157812 */ /* 0x000fe400078ec0ff */
[----:B------:R-:W-:Y:S02]  /*7dd0*/  LOP3.LUT R3, R3, 0xffff, RZ, 0xc0, !PT ;  /* 0x0000ffff03037812 */ /* 0x000fe400078ec0ff */
[----:B------:R-:W-:Y:S02]  /*7de0*/  LOP3.LUT R5, R5, 0xffff, RZ, 0xc0, !PT ;  /* 0x0000ffff05057812 */ /* 0x000fe400078ec0ff */
[----:B------:R-:W-:Y:S02]  /*7df0*/  LOP3.LUT R4, R4, 0xffff, RZ, 0xc0, !PT ;  /* 0x0000ffff04047812 */ /* 0x000fe400078ec0ff */
[----:B------:R-:W-:-:S02]  /*7e00*/  LOP3.LUT R6, R6, 0xffff, RZ, 0xc0, !PT ;  /* 0x0000ffff06067812 */ /* 0x000fc400078ec0ff */
[----:B------:R-:W-:Y:S02]  /*7e10*/  F2FP.SATFINITE.E4M3.F32.PACK_AB_MERGE_C R52, R53, R52, RZ ;  /* 0x000000343534723e */ /* 0x000fe400048070ff */
[----:B------:R-:W-:Y:S02]  /*7e20*/  F2FP.SATFINITE.E4M3.F32.PACK_AB_MERGE_C R54, R55, R54, RZ ;  /* 0x000000363736723e */ /* 0x000fe400048070ff */
[----:B------:R-:W-:Y:S02]  /*7e30*/  F2FP.SATFINITE.E4M3.F32.PACK_AB_MERGE_C R68, R69, R68, RZ ;  /* 0x000000444544723e */ /* 0x000fe400048070ff */
[----:B------:R-:W-:Y:S02]  /*7e40*/  PRMT R2, R21, 0x3340, R2 ;  /* 0x0000334015027816 */ /* 0x000fe40000000002 */
[----:B------:R-:W-:Y:S02]  /*7e50*/  PRMT R3, R3, 0x3340, R12 ;  /* 0x0000334003037816 */ /* 0x000fe4000000000c */
[----:B------:R-:W-:-:S02]  /*7e60*/  F2FP.SATFINITE.E4M3.F32.PACK_AB_MERGE_C R70, R71, R70, RZ ;  /* 0x000000464746723e */ /* 0x000fc400048070ff */
[----:B------:R-:W-:Y:S02]  /*7e70*/  PRMT R4, R4, 0x3340, R5 ;  /* 0x0000334004047816 */ /* 0x000fe40000000005 */
[----:B------:R-:W-:Y:S01]  /*7e80*/  PRMT R21, R6, 0x3340, R1 ;  /* 0x0000334006157816 */ /* 0x000fe20000000001 */
[----:B------:R-:W-:Y:S01]  /*7e90*/  IMAD.SHL.U32 R6, R14, 0x8, RZ ;  /* 0x000000080e067824 */ /* 0x000fe200078e00ff */
[----:B------:R-:W-:Y:S02]  /*7ea0*/  LOP3.LUT R52, R52, 0xffff, RZ, 0xc0, !PT ;  /* 0x0000ffff34347812 */ /* 0x000fe400078ec0ff */
[----:B------:R-:W-:Y:S02]  /*7eb0*/  LOP3.LUT R54, R54, 0xffff, RZ, 0xc0, !PT ;  /* 0x0000ffff36367812 */ /* 0x000fe400078ec0ff */
[----:B------:R-:W-:Y:S02]  /*7ec0*/  PRMT R13, R13, 0x5410, R8 ;  /* 0x000054100d0d7816 */ /* 0x000fe40000000008 */
[----:B------:R-:W-:-:S02]  /*7ed0*/  PRMT R15, R10, 0x5410, R15 ;  /* 0x000054100a0f7816 */ /* 0x000fc4000000000f */
[----:B------:R-:W-:Y:S02]  /*7ee0*/  PRMT R5, R2, 0x5410, R3 ;  /* 0x0000541002057816 */ /* 0x000fe40000000003 */
[----:B------:R-:W-:Y:S02]  /*7ef0*/  LOP3.LUT R68, R68, 0xffff, RZ, 0xc0, !PT ;  /* 0x0000ffff44447812 */ /* 0x000fe400078ec0ff */
[----:B------:R-:W-:Y:S02]  /*7f00*/  LOP3.LUT R7, R7, R124, R123, 0x1e, !PT ;  /* 0x0000007c07077212 */ /* 0x000fe400078e1e7b */
[----:B------:R-:W-:Y:S02]  /*7f10*/  PRMT R21, R4, 0x5410, R21 ;  /* 0x0000541004157816 */ /* 0x000fe40000000015 */
[----:B------:R-:W-:Y:S02]  /*7f20*/  LOP3.LUT R70, R70, 0xffff, RZ, 0xc0, !PT ;  /* 0x0000ffff46467812 */ /* 0x000fe400078ec0ff */
[----:B------:R-:W-:-:S02]  /*7f30*/  PRMT R2, R9, 0x4210, R52 ;  /* 0x0000421009027816 */ /* 0x000fc40000000034 */
[----:B------:R-:W-:Y:S02]  /*7f40*/  PRMT R4, R17, 0x4210, R54 ;  /* 0x0000421011047816 */ /* 0x000fe40000000036 */
[----:B------:R-:W-:Y:S02]  /*7f50*/  PRMT R52, R13, 0x5210, R52 ;  /* 0x000052100d347816 */ /* 0x000fe40000000034 */
[--C-:B------:R-:W-:Y:S01]  /*7f60*/  PRMT R3, R11, 0x4210, R68.reuse ;  /* 0x000042100b037816 */ /* 0x100fe20000000044 */
[----:B------:R-:W0:Y:S01]  /*7f70*/  LDC R13, c[0x0][0x3b8] ;  /* 0x0000ee00ff0d7b82 */ /* 0x000e220000000800 */
[----:B------:R-:W-:Y:S02]  /*7f80*/  PRMT R53, R15, 0x5210, R68 ;  /* 0x000052100f357816 */ /* 0x000fe40000000044 */
[----:B------:R-:W-:Y:S01]  /*7f90*/  PRMT R54, R5, 0x5210, R54 ;  /* 0x0000521005367816 */ /* 0x000fe20000000036 */
[----:B------:R-:W-:Y:S01]  /*7fa0*/  STS.64 [R7+UR4], R2 ;  /* 0x0000000207007988 */ /* 0x000fe20008000a04 */
[----:B------:R-:W-:-:S02]  /*7fb0*/  PRMT R5, R19, 0x4210, R70 ;  /* 0x0000421013057816 */ /* 0x000fc40000000046 */
[----:B------:R-:W-:Y:S01]  /*7fc0*/  LOP3.LUT R0, R7, 0x840, RZ, 0x3c, !PT ;  /* 0x0000084007007812 */ /* 0x000fe200078e3cff */
[----:B------:R-:W-:Y:S01]  /*7fd0*/  STS.64 [R7+UR4+0x80], R52 ;  /* 0x0000803407007988 */ /* 0x000fe20008000a04 */
[----:B------:R-:W-:Y:S02]  /*7fe0*/  PRMT R55, R21, 0x5210, R70 ;  /* 0x0000521015377816 */ /* 0x000fe40000000046 */
[--C-:B------:R-:W-:Y:S01]  /*7ff0*/  LOP3.LUT R17, R6, 0x60, R29.reuse, 0x78, !PT ;  /* 0x0000006006117812 */ /* 0x100fe200078e781d */
[----:B------:R-:W-:Y:S01]  /*8000*/  STS.64 [R0+UR4], R4 ;  /* 0x0000000400007988 */ /* 0x000fe20008000a04 */
[----:B------:R-:W-:Y:S02]  /*8010*/  SHF.R.U32.HI R19, RZ, 0x4, R29 ;  /* 0x00000004ff137819 */ /* 0x000fe4000001161d */
[----:B--2---:R-:W-:Y:S01]  /*8020*/  ISETP.GE.AND P0, PT, R107, UR14, PT ;  /* 0x0000000e6b007c0c */ /* 0x004fe2000bf06270 */
[----:B------:R1:W-:Y:S01]  /*8030*/  STS.64 [R0+UR4+0x80], R54 ;  /* 0x0000803600007988 */ /* 0x0003e20008000a04 */
[----:B------:R-:W-:Y:S01]  /*8040*/  SGXT.U32 R19, R19, 0x3 ;  /* 0x000000031313781a */ /* 0x000fe20000000000 */
[----:B---3--:R-:W-:Y:S01]  /*8050*/  IMAD R107, R107, UR8, RZ ;  /* 0x000000086b6b7c24 */ /* 0x008fe2000f8e02ff */
[----:B------:R-:W-:Y:S01]  /*8060*/  LEA.HI R24, R29, R106, RZ, 0x1c ;  /* 0x0000006a1d187211 */ /* 0x000fe200078fe0ff */
[----:B------:R-:W-:Y:S01]  /*8070*/  BAR.SYNC.DEFER_BLOCKING 0x0 ;  /* 0x0000000000007b1d */ /* 0x000fe20000010000 */
[----:B------:R-:W-:-:S02]  /*8080*/  LOP3.LUT R14, R106, R19, RZ, 0xfc, !PT ;  /* 0x000000136a0e7212 */ /* 0x000fc400078efcff */
[----:B------:R-:W-:Y:S02]  /*8090*/  IADD3 R12, P1, PT, R107, UR12, RZ ;  /* 0x0000000c6b0c7c10 */ /* 0x000fe4000ff3e0ff */
[--C-:B------:R-:W-:Y:S01]  /*80a0*/  LOP3.LUT R10, R106, 0xe8, R19.reuse, 0xfe, !PT ;  /* 0x000000e86a0a7812 */ /* 0x100fe200078efe13 */
[----:B0-----:R-:W-:Y:S01]  /*80b0*/  IMAD R41, R14, R13, RZ ;  /* 0x0000000d0e297224 */ /* 0x001fe200078e02ff */
[C-C-:B------:R-:W-:Y:S02]  /*80c0*/  LOP3.LUT R11, R106.reuse, 0xe0, R19.reuse, 0xfe, !PT ;  /* 0x000000e06a0b7812 */ /* 0x140fe400078efe13 */
[C-C-:B-1----:R-:W-:Y:S02]  /*80d0*/  LOP3.LUT R0, R106.reuse, 0xf0, R19.reuse, 0xfe, !PT ;  /* 0x000000f06a007812 */ /* 0x142fe400078efe13 */
[C-C-:B------:R-:W-:Y:S02]  /*80e0*/  LOP3.LUT R15, R106.reuse, 0xd8, R19.reuse, 0xfe, !PT ;  /* 0x000000d86a0f7812 */ /* 0x140fe400078efe13 */
[----:B------:R-:W-:-:S02]  /*80f0*/  LOP3.LUT R25, R106, 0xd0, R19, 0xfe, !PT ;  /* 0x000000d06a197812 */ /* 0x000fc400078efe13 */
[C-C-:B------:R-:W-:Y:S02]  /*8100*/  LOP3.LUT R26, R106.reuse, 0xc8, R19.reuse, 0xfe, !PT ;  /* 0x000000c86a1a7812 */ /* 0x140fe400078efe13 */
[C-C-:B------:R-:W-:Y:S02]  /*8110*/  LOP3.LUT R27, R106.reuse, 0xc0, R19.reuse, 0xfe, !PT ;  /* 0x000000c06a1b7812 */ /* 0x140fe400078efe13 */
[C-C-:B------:R-:W-:Y:S02]  /*8120*/  LOP3.LUT R28, R106.reuse, 0xb0, R19.reuse, 0xfe, !PT ;  /* 0x000000b06a1c7812 */ /* 0x140fe400078efe13 */
[C-C-:B------:R-:W-:Y:S02]  /*8130*/  LOP3.LUT R29, R106.reuse, 0xa8, R19.reuse, 0xfe, !PT ;  /* 0x000000a86a1d7812 */ /* 0x140fe400078efe13 */
[C-C-:B------:R-:W-:Y:S01]  /*8140*/  LOP3.LUT R30, R106.reuse, 0xa0, R19.reuse, 0xfe, !PT ;  /* 0x000000a06a1e7812 */ /* 0x140fe200078efe13 */
[----:B------:R-:W0:Y:S01]  /*8150*/  LDS.64 R2, [R17+UR4] ;  /* 0x0000000411027984 */ /* 0x000e220008000a00 */
[----:B------:R-:W-:-:S02]  /*8160*/  LOP3.LUT R31, R106, 0x98, R19, 0xfe, !PT ;  /* 0x000000986a1f7812 */ /* 0x000fc400078efe13 */
[C-C-:B------:R-:W-:Y:S01]  /*8170*/  LOP3.LUT R32, R106.reuse, 0x90, R19.reuse, 0xfe, !PT ;  /* 0x000000906a207812 */ /* 0x140fe200078efe13 */
[----:B------:R-:W1:Y:S01]  /*8180*/  LDS.64 R8, [R17+UR4+0x100] ;  /* 0x0001000411087984 */ /* 0x000e620008000a00 */
[C-C-:B------:R-:W-:Y:S02]  /*8190*/  LOP3.LUT R33, R106.reuse, 0x88, R19.reuse, 0xfe, !PT ;  /* 0x000000886a217812 */ /* 0x140fe400078efe13 */
[C-C-:B------:R-:W-:Y:S01]  /*81a0*/  LOP3.LUT R34, R106.reuse, 0x80, R19.reuse, 0xfe, !PT ;  /* 0x000000806a227812 */ /* 0x140fe200078efe13 */
[----:B------:R-:W2:Y:S01]  /*81b0*/  LDS.64 R6, [R17+UR4+0x200] ;  /* 0x0002000411067984 */ /* 0x000ea20008000a00 */
[C-C-:B------:R-:W-:Y:S02]  /*81c0*/  LOP3.LUT R23, R106.reuse, 0x70, R19.reuse, 0xfe, !PT ;  /* 0x000000706a177812 */ /* 0x140fe400078efe13 */
[C-C-:B------:R-:W-:Y:S01]  /*81d0*/  LOP3.LUT R35, R106.reuse, 0x68, R19.reuse, 0xfe, !PT ;  /* 0x000000686a237812 */ /* 0x140fe200078efe13 */
[----:B------:R3:W4:Y:S01]  /*81e0*/  LDS.64 R4, [R17+UR4+0x300] ;  /* 0x0003000411047984 */ /* 0x0007220008000a00 */
[----:B------:R-:W-:-:S02]  /*81f0*/  LOP3.LUT R36, R106, 0x60, R19, 0xfe, !PT ;  /* 0x000000606a247812 */ /* 0x000fc400078efe13 */
[C-C-:B------:R-:W-:Y:S02]  /*8200*/  LOP3.LUT R37, R106.reuse, 0x58, R19.reuse, 0xfe, !PT ;  /* 0x000000586a257812 */ /* 0x140fe400078efe13 */
[C-C-:B------:R-:W-:Y:S02]  /*8210*/  LOP3.LUT R38, R106.reuse, 0x50, R19.reuse, 0xfe, !PT ;  /* 0x000000506a267812 */ /* 0x140fe400078efe13 */
[C-C-:B------:R-:W-:Y:S02]  /*8220*/  LOP3.LUT R39, R106.reuse, 0x48, R19.reuse, 0xfe, !PT ;  /* 0x000000486a277812 */ /* 0x140fe400078efe13 */
[C-C-:B------:R-:W-:Y:S02]  /*8230*/  LOP3.LUT R40, R106.reuse, 0x40, R19.reuse, 0xfe, !PT ;  /* 0x000000406a287812 */ /* 0x140fe400078efe13 */
[C-C-:B------:R-:W-:Y:S02]  /*8240*/  LOP3.LUT R16, R106.reuse, 0x30, R19.reuse, 0xfe, !PT ;  /* 0x000000306a107812 */ /* 0x140fe400078efe13 */
[----:B------:R-:W-:-:S02]  /*8250*/  LOP3.LUT R20, R106, 0x28, R19, 0xfe, !PT ;  /* 0x000000286a147812 */ /* 0x000fc400078efe13 */
[C-C-:B------:R-:W-:Y:S02]  /*8260*/  LOP3.LUT R21, R106.reuse, 0x20, R19.reuse, 0xfe, !PT ;  /* 0x000000206a157812 */ /* 0x140fe400078efe13 */
[C-C-:B------:R-:W-:Y:S02]  /*8270*/  LOP3.LUT R22, R106.reuse, 0x18, R19.reuse, 0xfe, !PT ;  /* 0x000000186a167812 */ /* 0x140fe400078efe13 */
[--C-:B------:R-:W-:Y:S02]  /*8280*/  LOP3.LUT R18, R106, 0x10, R19.reuse, 0xfe, !PT ;  /* 0x000000106a127812 */ /* 0x100fe400078efe13 */
[----:B------:R-:W-:Y:S01]  /*8290*/  ISETP.LT.AND P6, PT, R14, UR15, !P0 ;  /* 0x0000000f0e007c0c */ /* 0x000fe2000c7c1270 */
[-C--:B------:R-:W-:Y:S01]  /*82a0*/  IMAD R43, R22, R13.reuse, RZ ;  /* 0x0000000d162b7224 */ /* 0x080fe200078e02ff */
[----:B------:R-:W-:Y:S01]  /*82b0*/  LOP3.LUT R106, R106, 0x8, R19, 0xfe, !PT ;  /* 0x000000086a6a7812 */ /* 0x000fe200078efe13 */
[----:B------:R-:W-:Y:S01]  /*82c0*/  IMAD R19, R18, R13, RZ ;  /* 0x0000000d12137224 */ /* 0x000fe200078e02ff */
[----:B------:R-:W-:-:S02]  /*82d0*/  LEA.HI.X.SX32 R107, R107, UR13, 0x1, P1 ;  /* 0x0000000d6b6b7c11 */ /* 0x000fc400088f0eff */
[-C--:B------:R-:W-:Y:S01]  /*82e0*/  IADD3 R14, P1, PT, R41, R12.reuse, RZ ;  /* 0x0000000c290e7210 */ /* 0x080fe20007f3e0ff */
[C---:B---3--:R-:W-:Y:S01]  /*82f0*/  IMAD R17, R106.reuse, R13, RZ ;  /* 0x0000000d6a117224 */ /* 0x048fe200078e02ff */
[----:B------:R-:W-:Y:S02]  /*8300*/  ISETP.LT.AND P5, PT, R106, UR15, !P0 ;  /* 0x0000000f6a007c0c */ /* 0x000fe4000c7a1270 */
[----:B------:R-:W-:Y:S02]  /*8310*/  ISETP.LT.AND P4, PT, R15, UR15, !P0 ;  /* 0x0000000f0f007c0c */ /* 0x000fe4000c781270 */
[----:B------:R-:W-:Y:S01]  /*8320*/  LEA.HI.X.SX32 R15, R41, R107, 0x1, P1 ;  /* 0x0000006b290f7211 */ /* 0x000fe200008f0eff */
[C---:B------:R-:W-:Y:S01]  /*8330*/  IMAD R41, R13.reuse, 0x20, R41 ;  /* 0x000000200d297824 */ /* 0x040fe200078e0229 */
[----:B0-----:R-:W-:Y:S02]  /*8340*/  PRMT R45, R2, 0x7770, RZ ;  /* 0x00007770022d7816 */ /* 0x001fe400000000ff */
[----:B------:R-:W-:Y:S01]  /*8350*/  ISETP.LT.AND P2, PT, R16, UR15, !P0 ;  /* 0x0000000f10007c0c */ /* 0x000fe2000c741270 */
[----:B------:R-:W-:Y:S01]  /*8360*/  IMAD R42, R13, 0x8, R41 ;  /* 0x000000080d2a7824 */ /* 0x000fe200078e0229 */
[----:B------:R-:W-:Y:S01]  /*8370*/  ISETP.LT.AND P1, PT, R18, UR15, !P0 ;  /* 0x0000000f12007c0c */ /* 0x000fe2000c721270 */
[----:B------:R0:W-:Y:S01]  /*8380*/  @P6 STG.E.U8 desc[UR6][R14.64], R45 ;  /* 0x0000002d0e006986 */ /* 0x0001e2000c101106 */
[----:B------:R-:W-:-:S02]  /*8390*/  IADD3 R16, P3, PT, R17, R12, RZ ;  /* 0x0000000c11107210 */ /* 0x000fc40007f7e0ff */
[----:B------:R-:W-:Y:S02]  /*83a0*/  IADD3 R18, P6, PT, R19, R12, RZ ;  /* 0x0000000c13127210 */ /* 0x000fe40007fde0ff */
[-C--:B------:R-:W-:Y:S02]  /*83b0*/  LEA.HI.X.SX32 R17, R17, R107.reuse, 0x1, P3 ;  /* 0x0000006b11117211 */ /* 0x080fe400018f0eff */
[----:B-1----:R-:W-:Y:S02]  /*83c0*/  PRMT R47, R8, 0x7770, RZ ;  /* 0x00007770082f7816 */ /* 0x002fe400000000ff */
[----:B------:R-:W-:Y:S02]  /*83d0*/  LEA.HI.X.SX32 R19, R19, R107, 0x1, P6 ;  /* 0x0000006b13137211 */ /* 0x000fe400030f0eff */
[----:B--2---:R-:W-:Y:S01]  /*83e0*/  PRMT R49, R6, 0x7770, RZ ;  /* 0x0000777006317816 */ /* 0x004fe200000000ff */
[----:B------:R-:W-:Y:S01]  /*83f0*/  @P5 STG.E.U8 desc[UR6][R16.64], R47 ;  /* 0x0000002f10005986 */ /* 0x000fe2000c101106 */
[----:B------:R-:W-:-:S02]  /*8400*/  ISETP.LT.AND P5, PT, R20, UR15, !P0 ;  /* 0x0000000f14007c0c */ /* 0x000fc4000c7a1270 */
[-C--:B------:R-:W-:Y:S01]  /*8410*/  IADD3 R20, P6, PT, R43, R12.reuse, RZ ;  /* 0x0000000c2b147210 */ /* 0x080fe20007fde0ff */
[----:B------:R1:W-:Y:S01]  /*8420*/  @P1 STG.E.U8 desc[UR6][R18.64], R49 ;  /* 0x0000003112001986 */ /* 0x0003e2000c101106 */
[----:B------:R-:W-:Y:S02]  /*8430*/  ISETP.LT.AND P1, PT, R21, UR15, !P0 ;  /* 0x0000000f15007c0c */ /* 0x000fe4000c721270 */
[----:B------:R-:W-:Y:S01]  /*8440*/  ISETP.LT.AND P3, PT, R22, UR15, !P0 ;  /* 0x0000000f16007c0c */ /* 0x000fe2000c761270 */
[----:B------:R-:W-:Y:S01]  /*8450*/  VIADD R22, R24, 0x38 ;  /* 0x0000003818167836 */ /* 0x000fe20000000000 */
[----:B------:R-:W-:Y:S02]  /*8460*/  LEA.HI.X.SX32 R21, R43, R107, 0x1, P6 ;  /* 0x0000006b2b157211 */ /* 0x000fe400030f0eff */
[----:B0-----:R-:W-:Y:S02]  /*8470*/  IADD3 R14, P6, PT, R41, R12, RZ ;  /* 0x0000000c290e7210 */ /* 0x001fe40007fde0ff */
[----:B----4-:R-:W-:-:S02]  /*8480*/  PRMT R45, R4, 0x7770, RZ ;  /* 0x00007770042d7816 */ /* 0x010fc400000000ff */
[----:B------:R-:W-:Y:S01]  /*8490*/  LEA.HI.X.SX32 R15, R41, R107, 0x1, P6 ;  /* 0x0000006b290f7211 */ /* 0x000fe200030f0eff */
[----:B-1----:R-:W-:Y:S01]  /*84a0*/  IMAD R19, R22, R13, RZ ;  /* 0x0000000d16137224 */ /* 0x002fe200078e02ff */
[----:B------:R-:W-:Y:S02]  /*84b0*/  IADD3 R16, P6, PT, R42, R12, RZ ;  /* 0x0000000c2a107210 */ /* 0x000fe40007fde0ff */
[----:B------:R-:W-:Y:S01]  /*84c0*/  PRMT R41, R2, 0x7771, RZ ;  /* 0x0000777102297816 */ /* 0x000fe200000000ff */
[----:B------:R0:W-:Y:S01]  /*84d0*/  @P3 STG.E.U8 desc[UR6][R20.64], R45 ;  /* 0x0000002d14003986 */ /* 0x0001e2000c101106 */
[----:B------:R-:W-:Y:S01]  /*84e0*/  LEA.HI.X.SX32 R17, R42, R107, 0x1, P6 ;  /* 0x0000006b2a117211 */ /* 0x000fe200030f0eff */
[----:B------:R-:W-:Y:S01]  /*84f0*/  IMAD R42, R13, 0x8, R42 ;  /* 0x000000080d2a7824 */ /* 0x000fe200078e022a */
[----:B------:R-:W-:Y:S01]  /*8500*/  PRMT R43, R8, 0x7771, RZ ;  /* 0x00007771082b7816 */ /* 0x000fe200000000ff */
[----:B------:R-:W-:Y:S01]  /*8510*/  @P1 STG.E.U8 desc[UR6][R14.64], R41 ;  /* 0x000000290e001986 */ /* 0x000fe2000c101106 */
[----:B------:R-:W-:-:S02]  /*8520*/  ISETP.LT.AND P3, PT, R22, UR15, !P0 ;  /* 0x0000000f16007c0c */ /* 0x000fc4000c761270 */
[-C--:B------:R-:W-:Y:S01]  /*8530*/  IADD3 R22, P1, PT, R19, R12.reuse, RZ ;  /* 0x0000000c13167210 */ /* 0x080fe20007f3e0ff */
[----:B------:R1:W-:Y:S01]  /*8540*/  @P5 STG.E.U8 desc[UR6][R16.64], R43 ;  /* 0x0000002b10005986 */ /* 0x0003e2000c101106 */
[C---:B------:R-:W-:Y:S02]  /*8550*/  IADD3 R18, P6, PT, R42.reuse, R12, RZ ;  /* 0x0000000c2a127210 */ /* 0x040fe40007fde0ff */
[----:B------:R-:W-:Y:S02]  /*8560*/  ISETP.LT.AND P5, PT, R23, UR15, !P0 ;  /* 0x0000000f17007c0c */ /* 0x000fe4000c7a1270 */
[-C--:B------:R-:W-:Y:S02]  /*8570*/  LEA.HI.X.SX32 R23, R19, R107.reuse, 0x1, P1 ;  /* 0x0000006b13177211 */ /* 0x080fe400008f0eff */
[----:B------:R-:W-:Y:S01]  /*8580*/  LEA.HI.X.SX32 R19, R42, R107, 0x1, P6 ;  /* 0x0000006b2a137211 */ /* 0x000fe200030f0eff */
[----:B------:R-:W-:Y:S01]  /*8590*/  IMAD R42, R13, 0x10, R42 ;  /* 0x000000100d2a7824 */ /* 0x000fe200078e022a */
[----:B0-----:R-:W-:-:S02]  /*85a0*/  PRMT R21, R6, 0x7771, RZ ;  /* 0x0000777106157816 */ /* 0x001fc400000000ff */
[----:B------:R-:W-:Y:S01]  /*85b0*/  ISETP.LT.AND P6, PT, R40, UR15, !P0 ;  /* 0x0000000f28007c0c */ /* 0x000fe2000c7c1270 */
[C---:B-1----:R-:W-:Y:S01]  /*85c0*/  IMAD R17, R13.reuse, 0x8, R42 ;  /* 0x000000080d117824 */ /* 0x042fe200078e022a */
[----:B------:R-:W-:Y:S01]  /*85d0*/  PRMT R41, R4, 0x7771, RZ ;  /* 0x0000777104297816 */ /* 0x000fe200000000ff */
[----:B------:R0:W-:Y:S01]  /*85e0*/  @P2 STG.E.U8 desc[UR6][R18.64], R21 ;  /* 0x0000001512002986 */ /* 0x0001e2000c101106 */
[CC--:B------:R-:W-:Y:S01]  /*85f0*/  IADD3 R14, P2, PT, R42.reuse, R12.reuse, RZ ;  /* 0x0000000c2a0e7210 */ /* 0x0c0fe20007f5e0ff */
[----:B------:R-:W-:Y:S01]  /*8600*/  IMAD R20, R13, 0x8, R17 ;  /* 0x000000080d147824 */ /* 0x000fe200078e0211 */
[----:B------:R-:W-:Y:S01]  /*8610*/  ISETP.LT.AND P1, PT, R39, UR15, !P0 ;  /* 0x0000000f27007c0c */ /* 0x000fe2000c721270 */
[----:B------:R1:W-:Y:S01]  /*8620*/  @P3 STG.E.U8 desc[UR6][R22.64], R41 ;  /* 0x0000002916003986 */ /* 0x0003e2000c101106 */
[----:B------:R-:W-:Y:S02]  /*8630*/  LEA.HI.X.SX32 R15, R42, R107, 0x1, P2 ;  /* 0x0000006b2a0f7211 */ /* 0x000fe400010f0eff */
[----:B------:R-:W-:-:S02]  /*8640*/  IADD3 R16, P3, PT, R17, R12, RZ ;  /* 0x0000000c11107210 */ /* 0x000fc40007f7e0ff */
[----:B------:R-:W-:Y:S02]  /*8650*/  PRMT R39, R2, 0x7772, RZ ;  /* 0x0000777202277816 */ /* 0x000fe400000000ff */
[----:B------:R-:W-:Y:S01]  /*8660*/  ISETP.LT.AND P2, PT, R38, UR15, !P0 ;  /* 0x0000000f26007c0c */ /* 0x000fe2000c741270 */
[----:B0-----:R-:W-:Y:S01]  /*8670*/  IMAD R21, R13, 0x8, R20 ;  /* 0x000000080d157824 */ /* 0x001fe200078e0214 */
[----:B------:R-:W-:Y:S01]  /*8680*/  LEA.HI.X.SX32 R17, R17, R107, 0x1, P3 ;  /* 0x0000006b11117211 */ /* 0x000fe200018f0eff */
[----:B------:R0:W-:Y:S01]  /*8690*/  @P6 STG.E.U8 desc[UR6][R14.64], R39 ;  /* 0x000000270e006986 */ /* 0x0001e2000c101106 */
[----:B------:R-:W-:Y:S01]  /*86a0*/  IADD3 R18, P3, PT, R20, R12, RZ ;  /* 0x0000000c14127210 */ /* 0x000fe20007f7e0ff */
[----:B-1----:R-:W-:Y:S01]  /*86b0*/  VIADD R22, R24, 0x78 ;  /* 0x0000007818167836 */ /* 0x002fe20000000000 */
[----:B------:R-:W-:Y:S02]  /*86c0*/  ISETP.LT.AND P6, PT, R37, UR15, !P0 ;  /* 0x0000000f25007c0c */ /* 0x000fe4000c7c1270 */
[----:B------:R-:W-:-:S02]  /*86d0*/  PRMT R37, R8, 0x7772, RZ ;  /* 0x0000777208257816 */ /* 0x000fc400000000ff */
[----:B------:R-:W-:Y:S02]  /*86e0*/  PRMT R41, R6, 0x7772, RZ ;  /* 0x0000777206297816 */ /* 0x000fe400000000ff */
[-C--:B------:R-:W-:Y:S01]  /*86f0*/  LEA.HI.X.SX32 R19, R20, R107.reuse, 0x1, P3 ;  /* 0x0000006b14137211 */ /* 0x080fe200018f0eff */
[----:B------:R1:W-:Y:S01]  /*8700*/  @P1 STG.E.U8 desc[UR6][R16.64], R37 ;  /* 0x0000002510001986 */ /* 0x0003e2000c101106 */
[----:B------:R-:W-:Y:S01]  /*8710*/  IADD3 R20, P3, PT, R21, R12, RZ ;  /* 0x0000000c15147210 */ /* 0x000fe20007f7e0ff */
[C---:B0-----:R-:W-:Y:S01]  /*8720*/  IMAD R15, R13.reuse, 0x8, R21 ;  /* 0x000000080d0f7824 */ /* 0x041fe200078e0215 */
[----:B------:R-:W-:Y:S01]  /*8730*/  PRMT R39, R4, 0x7772, RZ ;  /* 0x0000777204277816 */ /* 0x000fe200000000ff */
[----:B------:R0:W-:Y:S01]  /*8740*/  @P2 STG.E.U8 desc[UR6][R18.64], R41 ;  /* 0x0000002912002986 */ /* 0x0001e2000c101106 */
[----:B------:R-:W-:Y:S01]  /*8750*/  ISETP.LT.AND P2, PT, R36, UR15, !P0 ;  /* 0x0000000f24007c0c */ /* 0x000fe2000c741270 */
[----:B------:R-:W-:Y:S01]  /*8760*/  IMAD R23, R13, 0x8, R15 ;  /* 0x000000080d177824 */ /* 0x000fe200078e020f */
[----:B------:R-:W-:-:S02]  /*8770*/  LEA.HI.X.SX32 R21, R21, R107, 0x1, P3 ;  /* 0x0000006b15157211 */ /* 0x000fc400018f0eff */
[-C--:B------:R-:W-:Y:S02]  /*8780*/  IADD3 R14, P3, PT, R15, R12.reuse, RZ ;  /* 0x0000000c0f0e7210 */ /* 0x080fe40007f7e0ff */
[----:B------:R-:W-:Y:S01]  /*8790*/  ISETP.LT.AND P1, PT, R35, UR15, !P0 ;  /* 0x0000000f23007c0c */ /* 0x000fe2000c721270 */
[----:B------:R2:W-:Y:S01]  /*87a0*/  @P6 STG.E.U8 desc[UR6][R20.64], R39 ;  /* 0x0000002714006986 */ /* 0x0005e2000c101106 */
[----:B------:R-:W-:Y:S02]  /*87b0*/  LEA.HI.X.SX32 R15, R15, R107, 0x1, P3 ;  /* 0x0000006b0f0f7211 */ /* 0x000fe400018f0eff */
[----:B-1----:R-:W-:Y:S01]  /*87c0*/  IADD3 R16, P3, PT, R23, R12, RZ ;  /* 0x0000000c17107210 */ /* 0x002fe20007f7e0ff */
[----:B0-----:R-:W-:Y:S01]  /*87d0*/  IMAD R19, R22, R13, RZ ;  /* 0x0000000d16137224 */ /* 0x001fe200078e02ff */
[----:B------:R-:W-:Y:S01]  /*87e0*/  PRMT R35, R2, 0x7773, RZ ;  /* 0x0000777302237816 */ /* 0x000fe200000000ff */
[----:B------:R-:W-:Y:S01]  /*87f0*/  IMAD R2, R13, 0x8, R23 ;  /* 0x000000080d027824 */ /* 0x000fe200078e0217 */
[----:B------:R-:W-:-:S02]  /*8800*/  ISETP.LT.AND P6, PT, R22, UR15, !P0 ;  /* 0x0000000f16007c0c */ /* 0x000fc4000c7c1270 */
[-C--:B------:R-:W-:Y:S01]  /*8810*/  LEA.HI.X.SX32 R17, R23, R107.reuse, 0x1, P3 ;  /* 0x0000006b17117211 */ /* 0x080fe200018f0eff */
[----:B------:R0:W-:Y:S01]  /*8820*/  @P2 STG.E.U8 desc[UR6][R14.64], R35 ;  /* 0x000000230e002986 */ /* 0x0001e2000c101106 */
[CC--:B------:R-:W-:Y:S02]  /*8830*/  IADD3 R22, P3, PT, R19.reuse, R12.reuse, RZ ;  /* 0x0000000c13167210 */ /* 0x0c0fe40007f7e0ff */
[----:B------:R-:W-:Y:S02]  /*8840*/  IADD3 R18, P2, PT, R2, R12, RZ ;  /* 0x0000000c02127210 */ /* 0x000fe40007f5e0ff */
[----:B------:R-:W-:Y:S02]  /*8850*/  PRMT R37, R8, 0x7773, RZ ;  /* 0x0000777308257816 */ /* 0x000fe400000000ff */
[-C--:B------:R-:W-:Y:S02]  /*8860*/  LEA.HI.X.SX32 R23, R19, R107.reuse, 0x1, P3 ;  /* 0x0000006b13177211 */ /* 0x080fe400018f0eff */
[----:B------:R-:W-:Y:S01]  /*8870*/  LEA.HI.X.SX32 R19, R2, R107, 0x1, P2 ;  /* 0x0000006b02137211 */ /* 0x000fe200010f0eff */
[----:B------:R-:W-:Y:S01]  /*8880*/  IMAD R2, R13, 0x10, R2 ;  /* 0x000000100d027824 */ /* 0x000fe200078e0202 */
[----:B--2---:R-:W-:Y:S01]  /*8890*/  PRMT R21, R6, 0x7773, RZ ;  /* 0x0000777306157816 */ /* 0x004fe200000000ff */
[----:B------:R1:W-:Y:S01]  /*88a0*/  @P1 STG.E.U8 desc[UR6][R16.64], R37 ;  /* 0x0000002510001986 */ /* 0x0003e2000c101106 */
[----:B------:R-:W-:-:S02]  /*88b0*/  ISETP.LT.AND P2, PT, R34, UR15, !P0 ;  /* 0x0000000f22007c0c */ /* 0x000fc4000c741270 */
[----:B0-----:R-:W-:Y:S01]  /*88c0*/  PRMT R35, R4, 0x7773, RZ ;  /* 0x0000777304237816 */ /* 0x001fe200000000ff */
[----:B------:R0:W-:Y:S01]  /*88d0*/  @P5 STG.E.U8 desc[UR6][R18.64], R21 ;  /* 0x0000001512005986 */ /* 0x0001e2000c101106 */
[CC--:B------:R-:W-:Y:S01]  /*88e0*/  IADD3 R14, P5, PT, R2.reuse, R12.reuse, RZ ;  /* 0x0000000c020e7210 */ /* 0x0c0fe20007fbe0ff */
[----:B------:R-:W-:Y:S01]  /*88f0*/  IMAD R4, R13, 0x8, R2 ;  /* 0x000000080d047824 */ /* 0x000fe200078e0202 */
[----:B------:R-:W-:Y:S01]  /*8900*/  ISETP.LT.AND P3, PT, R33, UR15, !P0 ;  /* 0x0000000f21007c0c */ /* 0x000fe2000c761270 */
[----:B------:R2:W-:Y:S01]  /*8910*/  @P6 STG.E.U8 desc[UR6][R22.64], R35 ;  /* 0x0000002316006986 */ /* 0x0005e2000c101106 */
[----:B------:R-:W-:Y:S01]  /*8920*/  LEA.HI.X.SX32 R15, R2, R107, 0x1, P5 ;  /* 0x0000006b020f7211 */ /* 0x000fe200028f0eff */
[----:B------:R-:W-:Y:S01]  /*8930*/  IMAD R2, R13, 0x8, R4 ;  /* 0x000000080d027824 */ /* 0x000fe200078e0204 */
[----:B------:R-:W-:Y:S02]  /*8940*/  ISETP.LT.AND P5, PT, R32, UR15, !P0 ;  /* 0x0000000f20007c0c */ /* 0x000fe4000c7a1270 */
[----:B-1----:R-:W-:-:S02]  /*8950*/  IADD3 R16, P6, PT, R4, R12, RZ ;  /* 0x0000000c04107210 */ /* 0x002fc40007fde0ff */
[----:B------:R-:W-:Y:S02]  /*8960*/  PRMT R33, R3, 0x7770, RZ ;  /* 0x0000777003217816 */ /* 0x000fe400000000ff */
[----:B------:R-:W-:Y:S01]  /*8970*/  LEA.HI.X.SX32 R17, R4, R107, 0x1, P6 ;  /* 0x0000006b04117211 */ /* 0x000fe200030f0eff */
[----:B------:R-:W-:Y:S01]  /*8980*/  IMAD R4, R13, 0x8, R2 ;  /* 0x000000080d047824 */ /* 0x000fe200078e0202 */
[----:B0-----:R-:W-:Y:S01]  /*8990*/  IADD3 R18, P6, PT, R2, R12, RZ ;  /* 0x0000000c02127210 */ /* 0x001fe20007fde0ff */
[----:B------:R0:W-:Y:S01]  /*89a0*/  @P2 STG.E.U8 desc[UR6][R14.64], R33 ;  /* 0x000000210e002986 */ /* 0x0001e2000c101106 */
[----:B------:R-:W-:Y:S01]  /*89b0*/  ISETP.LT.AND P2, PT, R31, UR15, !P0 ;  /* 0x0000000f1f007c0c */ /* 0x000fe2000c741270 */
[----:B------:R-:W-:Y:S01]  /*89c0*/  IMAD R6, R13, 0x8, R4 ;  /* 0x000000080d067824 */ /* 0x000fe200078e0204 */
[----:B--2---:R-:W-:Y:S02]  /*89d0*/  PRMT R23, R9, 0x7770, RZ ;  /* 0x0000777009177816 */ /* 0x004fe400000000ff */
[----:B------:R-:W-:-:S02]  /*89e0*/  PRMT R31, R7, 0x7770, RZ ;  /* 0x00007770071f7816 */ /* 0x000fc400000000ff */
[-C--:B------:R-:W-:Y:S01]  /*89f0*/  LEA.HI.X.SX32 R19, R2, R107.reuse, 0x1, P6 ;  /* 0x0000006b02137211 */ /* 0x080fe200030f0eff */
[----:B------:R1:W-:Y:S01]  /*8a00*/  @P3 STG.E.U8 desc[UR6][R16.64], R23 ;  /* 0x0000001710003986 */ /* 0x0003e2000c101106 */
[-C--:B------:R-:W-:Y:S01]  /*8a10*/  IADD3 R20, P6, PT, R4, R12.reuse, RZ ;  /* 0x0000000c04147210 */ /* 0x080fe20007fde0ff */
[----:B------:R-:W-:Y:S01]  /*8a20*/  VIADD R2, R24, 0xb8 ;  /* 0x000000b818027836 */ /* 0x000fe20000000000 */
[----:B------:R-:W-:Y:S01]  /*8a30*/  ISETP.LT.AND P3, PT, R29, UR15, !P0 ;  /* 0x0000000f1d007c0c */ /* 0x000fe2000c761270 */
[----:B------:R2:W-:Y:S01]  /*8a40*/  @P5 STG.E.U8 desc[UR6][R18.64], R31 ;  /* 0x0000001f12005986 */ /* 0x0005e2000c101106 */
[----:B------:R-:W-:Y:S01]  /*8a50*/  LEA.HI.X.SX32 R21, R4, R107, 0x1, P6 ;  /* 0x0000006b04157211 */ /* 0x000fe200030f0eff */
[----:B------:R-:W-:Y:S01]  /*8a60*/  IMAD R4, R13, 0x8, R6 ;  /* 0x000000080d047824 */ /* 0x000fe200078e0206 */
[----:B------:R-:W-:Y:S01]  /*8a70*/  ISETP.LT.AND P5, PT, R30, UR15, !P0 ;  /* 0x0000000f1e007c0c */ /* 0x000fe2000c7a1270 */
[----:B------:R-:W-:Y:S01]  /*8a80*/  VIADD R24, R24, 0xf8 ;  /* 0x000000f818187836 */ /* 0x000fe20000000000 */
[----:B0-----:R-:W-:-:S02]  /*8a90*/  IADD3 R14, P6, PT, R6, R12, RZ ;  /* 0x0000000c060e7210 */ /* 0x001fc40007fde0ff */
[----:B------:R-:W-:Y:S02]  /*8aa0*/  PRMT R33, R5, 0x7770, RZ ;  /* 0x0000777005217816 */ /* 0x000fe400000000ff */
[----:B------:R-:W-:Y:S02]  /*8ab0*/  LEA.HI.X.SX32 R15, R6, R107, 0x1, P6 ;  /* 0x0000006b060f7211 */ /* 0x000fe400030f0eff */
[-C--:B-1----:R-:W-:Y:S01]  /*8ac0*/  IADD3 R16, P6, PT, R4, R12.reuse, RZ ;  /* 0x0000000c04107210 */ /* 0x082fe20007fde0ff */
[----:B--2---:R-:W-:Y:S01]  /*8ad0*/  IMAD R19, R2, R13, RZ ;  /* 0x0000000d02137224 */ /* 0x004fe200078e02ff */
[----:B------:R-:W-:Y:S01]  /*8ae0*/  PRMT R29, R3, 0x7771, RZ ;  /* 0x00007771031d7816 */ /* 0x000fe200000000ff */
[----:B------:R0:W-:Y:S01]  /*8af0*/  @P2 STG.E.U8 desc[UR6][R20.64], R33 ;  /* 0x0000002114002986 */ /* 0x0001e2000c101106 */
[----:B------:R-:W-:Y:S02]  /*8b00*/  PRMT R31, R9, 0x7771, RZ ;  /* 0x00007771091f7816 */ /* 0x000fe400000000ff */
[----:B------:R-:W-:Y:S01]  /*8b10*/  LEA.HI.X.SX32 R17, R4, R107, 0x1, P6 ;  /* 0x0000006b04117211 */ /* 0x000fe200030f0eff */
[----:B------:R-:W-:Y:S01]  /*8b20*/  IMAD R4, R13, 0x8, R4 ;  /* 0x000000080d047824 */ /* 0x000fe200078e0204 */
[----:B------:R-:W-:Y:S01]  /*8b30*/  ISETP.LT.AND P1, PT, R28, UR15, !P0 ;  /* 0x0000000f1c007c0c */ /* 0x000fe2000c721270 */
[----:B------:R1:W-:Y:S01]  /*8b40*/  @P5 STG.E.U8 desc[UR6][R14.64], R29 ;  /* 0x0000001d0e005986 */ /* 0x0003e2000c101106 */
[----:B------:R-:W-:-:S02]  /*8b50*/  IADD3 R22, P6, PT, R19, R12, RZ ;  /* 0x0000000c13167210 */ /* 0x000fc40007fde0ff */
[----:B------:R-:W-:Y:S01]  /*8b60*/  ISETP.LT.AND P2, PT, R2, UR15, !P0 ;  /* 0x0000000f02007c0c */ /* 0x000fe2000c741270 */
[----:B------:R2:W-:Y:S01]  /*8b70*/  @P3 STG.E.U8 desc[UR6][R16.64], R31 ;  /* 0x0000001f10003986 */ /* 0x0005e2000c101106 */
[CC--:B------:R-:W-:Y:S02]  /*8b80*/  IADD3 R18, P3, PT, R4.reuse, R12.reuse, RZ ;  /* 0x0000000c04127210 */ /* 0x0c0fe40007f7e0ff */
[-C--:B------:R-:W-:Y:S02]  /*8b90*/  LEA.HI.X.SX32 R23, R19, R107.reuse, 0x1, P6 ;  /* 0x0000006b13177211 */ /* 0x080fe400030f0eff */
[----:B------:R-:W-:Y:S01]  /*8ba0*/  LEA.HI.X.SX32 R19, R4, R107, 0x1, P3 ;  /* 0x0000006b04137211 */ /* 0x000fe200018f0eff */
[----:B------:R-:W-:Y:S01]  /*8bb0*/  IMAD R4, R13, 0x10, R4 ;  /* 0x000000100d047824 */ /* 0x000fe200078e0204 */
[----:B0-----:R-:W-:Y:S02]  /*8bc0*/  PRMT R21, R7, 0x7771, RZ ;  /* 0x0000777107157816 */ /* 0x001fe400000000ff */
[----:B------:R-:W-:Y:S01]  /*8bd0*/  ISETP.LT.AND P3, PT, R27, UR15, !P0 ;  /* 0x0000000f1b007c0c */ /* 0x000fe2000c761270 */
[----:B------:R-:W-:Y:S01]  /*8be0*/  IMAD R2, R13, 0x8, R4 ;  /* 0x000000080d027824 */ /* 0x000fe200078e0204 */
[----:B------:R-:W-:Y:S01]  /*8bf0*/  ISETP.LT.AND P5, PT, R25, UR15, !P0 ;  /* 0x0000000f19007c0c */ /* 0x000fe2000c7a1270 */
[----:B------:R0:W-:Y:S01]  /*8c00*/  @P1 STG.E.U8 desc[UR6][R18.64], R21 ;  /* 0x0000001512001986 */ /* 0x0001e2000c101106 */
[----:B-1----:R-:W-:-:S02]  /*8c10*/  IADD3 R14, P1, PT, R4, R12, RZ ;  /* 0x0000000c040e7210 */ /* 0x002fc40007f3e0ff */
[----:B------:R-:W-:Y:S02]  /*8c20*/  PRMT R25, R5, 0x7771, RZ ;  /* 0x0000777105197816 */ /* 0x000fe400000000ff */
[-C--:B------:R-:W-:Y:S01]  /*8c30*/  LEA.HI.X.SX32 R15, R4, R107.reuse, 0x1, P1 ;  /* 0x0000006b040f7211 */ /* 0x080fe200008f0eff */
[C---:B------:R-:W-:Y:S01]  /*8c40*/  IMAD R4, R13.reuse, 0x8, R2 ;  /* 0x000000080d047824 */ /* 0x040fe200078e0202 */
[----:B--2---:R-:W-:Y:S01]  /*8c50*/  IADD3 R16, P1, PT, R2, R12, RZ ;  /* 0x0000000c02107210 */ /* 0x004fe20007f3e0ff */
[----:B------:R1:W-:Y:S01]  /*8c60*/  @P2 STG.E.U8 desc[UR6][R22.64], R25 ;  /* 0x0000001916002986 */ /* 0x0003e2000c101106 */
[----:B------:R-:W-:Y:S02]  /*8c70*/  ISETP.LT.AND P6, PT, R26, UR15, !P0 ;  /* 0x0000000f1a007c0c */ /* 0x000fe4000c7c1270 */
[----:B------:R-:W-:Y:S01]  /*8c80*/  LEA.HI.X.SX32 R17, R2, R107, 0x1, P1 ;  /* 0x0000006b02117211 */ /* 0x000fe200008f0eff */
[----:B------:R-:W-:Y:S01]  /*8c90*/  IMAD R2, R13, 0x8, R4 ;  /* 0x000000080d027824 */ /* 0x000fe200078e0204 */
[----:B------:R-:W-:-:S02]  /*8ca0*/  PRMT R27, R3, 0x7772, RZ ;  /* 0x00007772031b7816 */ /* 0x000fc400000000ff */
[CC--:B0-----:R-:W-:Y:S01]  /*8cb0*/  IADD3 R18, P2, PT, R4.reuse, R12.reuse, RZ ;  /* 0x0000000c04127210 */ /* 0x0c1fe20007f5e0ff */
[----:B------:R-:W-:Y:S01]  /*8cc0*/  IMAD R6, R13, 0x8, R2 ;  /* 0x000000080d067824 */ /* 0x000fe200078e0202 */
[----:B------:R-:W-:Y:S01]  /*8cd0*/  PRMT R29, R9, 0x7772, RZ ;  /* 0x00007772091d7816 */ /* 0x000fe200000000ff */
[----:B------:R0:W-:Y:S01]  /*8ce0*/  @P3 STG.E.U8 desc[UR6][R14.64], R27 ;  /* 0x0000001b0e003986 */ /* 0x0001e2000c101106 */
[----:B------:R-:W-:Y:S01]  /*8cf0*/  LEA.HI.X.SX32 R19, R4, R107, 0x1, P2 ;  /* 0x0000006b04137211 */ /* 0x000fe200010f0eff */
[C---:B------:R-:W-:Y:S01]  /*8d00*/  IMAD R8, R13.reuse, 0x8, R6 ;  /* 0x000000080d087824 */ /* 0x040fe200078e0206 */
[----:B------:R-:W-:Y:S01]  /*8d10*/  IADD3 R20, P3, PT, R2, R12, RZ ;  /* 0x0000000c02147210 */ /* 0x000fe20007f7e0ff */
[----:B-1----:R-:W-:Y:S01]  /*8d20*/  IMAD R25, R24, R13, RZ ;  /* 0x0000000d18197224 */ /* 0x002fe200078e02ff */
[----:B------:R1:W-:Y:S01]  /*8d30*/  @P6 STG.E.U8 desc[UR6][R16.64], R29 ;  /* 0x0000001d10006986 */ /* 0x0003e2000c101106 */
[----:B------:R-:W-:Y:S01]  /*8d40*/  IMAD R13, R13, 0x8, R8 ;  /* 0x000000080d0d7824 */ /* 0x000fe200078e0208 */
[----:B------:R-:W-:-:S02]  /*8d50*/  LEA.HI.X.SX32 R21, R2, R107, 0x1, P3 ;  /* 0x0000006b02157211 */ /* 0x000fc400018f0eff */
[----:B------:R-:W-:Y:S02]  /*8d60*/  ISETP.LT.AND P3, PT, R11, UR15, !P0 ;  /* 0x0000000f0b007c0c */ /* 0x000fe4000c761270 */
[----:B------:R-:W-:Y:S02]  /*8d70*/  ISETP.LT.AND P1, PT, R24, UR15, !P0 ;  /* 0x0000000f18007c0c */ /* 0x000fe4000c721270 */
[CC--:B0-----:R-:W-:Y:S02]  /*8d80*/  IADD3 R14, P2, PT, R6.reuse, R12.reuse, RZ ;  /* 0x0000000c060e7210 */ /* 0x0c1fe40007f5e0ff */
[----:B------:R-:W-:Y:S02]  /*8d90*/  PRMT R11, R7, 0x7772, RZ ;  /* 0x00007772070b7816 */ /* 0x000fe400000000ff */
[----:B------:R-:W-:Y:S02]  /*8da0*/  LEA.HI.X.SX32 R15, R6, R107, 0x1, P2 ;  /* 0x0000006b060f7211 */ /* 0x000fe400010f0eff */
[-C--:B------:R-:W-:Y:S01]  /*8db0*/  IADD3 R22, P2, PT, R13, R12.reuse, RZ ;  /* 0x0000000c0d167210 */ /* 0x080fe20007f5e0ff */
[----:B------:R0:W-:Y:S01]  /*8dc0*/  @P5 STG.E.U8 desc[UR6][R18.64], R11 ;  /* 0x0000000b12005986 */ /* 0x0001e2000c101106 */
[----:B-1----:R-:W-:-:S02]  /*8dd0*/  IADD3 R16, P6, PT, R8, R12, RZ ;  /* 0x0000000c08107210 */ /* 0x002fc40007fde0ff */
[-C--:B------:R-:W-:Y:S02]  /*8de0*/  LEA.HI.X.SX32 R23, R13, R107.reuse, 0x1, P2 ;  /* 0x0000006b0d177211 */ /* 0x080fe400010f0eff */
[-C--:B------:R-:W-:Y:S02]  /*8df0*/  LEA.HI.X.SX32 R17, R8, R107.reuse, 0x1, P6 ;  /* 0x0000006b08117211 */ /* 0x080fe400030f0eff */
[----:B------:R-:W-:Y:S02]  /*8e00*/  ISETP.LT.AND P2, PT, R10, UR15, !P0 ;  /* 0x0000000f0a007c0c */ /* 0x000fe4000c741270 */
[C---:B------:R-:W-:Y:S02]  /*8e10*/  IADD3 R12, P6, PT, R25.reuse, R12, RZ ;  /* 0x0000000c190c7210 */ /* 0x040fe40007fde0ff */
[----:B------:R-:W-:Y:S02]  /*8e20*/  ISETP.LT.AND P0, PT, R0, UR15, !P0 ;  /* 0x0000000f00007c0c */ /* 0x000fe4000c701270 */
[----:B------:R-:W-:-:S02]  /*8e30*/  LEA.HI.X.SX32 R13, R25, R107, 0x1, P6 ;  /* 0x0000006b190d7211 */ /* 0x000fc400030f0eff */
[----:B------:R-:W-:Y:S02]  /*8e40*/  PRMT R25, R5, 0x7772, RZ ;  /* 0x0000777205197816 */ /* 0x000fe400000000ff */
[----:B------:R-:W-:Y:S02]  /*8e50*/  PRMT R3, R3, 0x7773, RZ ;  /* 0x0000777303037816 */ /* 0x000fe400000000ff */
[----:B------:R-:W-:Y:S01]  /*8e60*/  PRMT R9, R9, 0x7773, RZ ;  /* 0x0000777309097816 */ /* 0x000fe200000000ff */
[----:B------:R0:W-:Y:S01]  /*8e70*/  @P4 STG.E.U8 desc[UR6][R20.64], R25 ;  /* 0x0000001914004986 */ /* 0x0001e2000c101106 */
[----:B------:R-:W-:Y:S02]  /*8e80*/  PRMT R7, R7, 0x7773, RZ ;  /* 0x0000777307077816 */ /* 0x000fe400000000ff */
[----:B------:R-:W-:Y:S01]  /*8e90*/  PRMT R5, R5, 0x7773, RZ ;  /* 0x0000777305057816 */ /* 0x000fe200000000ff */
[----:B------:R0:W-:Y:S04]  /*8ea0*/  @P3 STG.E.U8 desc[UR6][R14.64], R3 ;  /* 0x000000030e003986 */ /* 0x0001e8000c101106 */
[----:B------:R0:W-:Y:S04]  /*8eb0*/  @P2 STG.E.U8 desc[UR6][R16.64], R9 ;  /* 0x0000000910002986 */ /* 0x0001e8000c101106 */
[----:B------:R0:W-:Y:S01]  /*8ec0*/  @P0 STG.E.U8 desc[UR6][R22.64], R7 ;  /* 0x0000000716000986 */ /* 0x0001e2000c101106 */
[----:B------:R-:W-:Y:S05]  /*8ed0*/  @!P1 EXIT ;  /* 0x000000000000994d */ /* 0x000fea0003800000 */
[----:B------:R-:W-:Y:S01]  /*8ee0*/  STG.E.U8 desc[UR6][R12.64], R5 ;  /* 0x000000050c007986 */ /* 0x000fe2000c101106 */
[----:B------:R-:W-:Y:S05]  /*8ef0*/  EXIT ;  /* 0x000000000000794d */ /* 0x000fea0003800000 */
.L_x_3:
[----:B------:R-:W-:-:S00]  /*8f00*/  BRA `(.L_x_3) ;  /* 0xfffffffc00fc7947 */ /* 0x000fc0000383ffff */
[----:B------:R-:W-:-:S00]  /*8f10*/  NOP ;  /* 0x0000000000007918 */ /* 0x000fc00000000000 */
        /* <DEDUP_REMOVED lines=14> */
.L_x_4:


//--------------------- .nv.shared.matmul_kernel  --------------------------
	.section	.nv.shared.matmul_kernel,"aw",@nobits
	.sectionflags	@""
	.align	16
	.zero		1024


//--------------------- .nv.shared.reserved.0     --------------------------
	.section	.nv.shared.reserved.0,"aw",@nobits
	.weak		__nv_reservedSMEM_offset_0_alias
	.size		__nv_reservedSMEM_offset_0_alias, 0, 64
	.other		__nv_reservedSMEM_offset_0_alias,@"STO_CUDA_RESERVED_SHARED STV_DEFAULT"
__nv_reservedSMEM_offset_0_alias:
	.zero		0
	.zero		64


//--------------------- .nv.constant0.matmul_kernel --------------------------
	.section	.nv.constant0.matmul_kernel,"a",@progbits
	.sectionflags	@""
	.align	4
.nv.constant0.matmul_kernel:
	.zero		976


//--------------------- SYMBOLS --------------------------

	.type		.nv.reservedSmem.offset0,@object
	.size		.nv.reservedSmem.offset0,0x4
	.type		.nv.reservedSmem.cap,@object
	.size		.nv.reservedSmem.cap,0x4
